//
// Generated by NVIDIA NVVM Compiler
//
// Compiler Build ID: CL-36424714
// Cuda compilation tools, release 13.0, V13.0.88
// Based on NVVM 20.0.0
//

.version 9.0
.target sm_100
.address_size 64

	// .globl	_Z6kernelPiiP17curandStateXORWOW
.global .align 4 .b8 precalc_xorwow_matrix[102400];
.global .align 4 .b8 precalc_xorwow_offset_matrix[102400];
.global .align 4 .b8 mrg32k3aM1[2304];
.global .align 4 .b8 mrg32k3aM2[2304];
.global .align 4 .b8 mrg32k3aM1SubSeq[2016];
.global .align 4 .b8 mrg32k3aM2SubSeq[2016];
.global .align 4 .b8 mrg32k3aM1Seq[2304];
.global .align 4 .b8 mrg32k3aM2Seq[2304];
.const .align 8 .b8 __cr_lgamma_table[72];
// _ZZ6kernelPiiP17curandStateXORWOWE6counts has been demoted

.visible .entry _Z6kernelPiiP17curandStateXORWOW(
	.param .u64 .ptr .align 1 _Z6kernelPiiP17curandStateXORWOW_param_0,
	.param .u32 _Z6kernelPiiP17curandStateXORWOW_param_1,
	.param .u64 .ptr .align 1 _Z6kernelPiiP17curandStateXORWOW_param_2
)
{
	.reg .pred 	%p<37>;
	.reg .b32 	%r<689>;
	.reg .b64 	%rd<40>;
	.reg .b64 	%fd<22>;
	// demoted variable
	.shared .align 4 .b8 _ZZ6kernelPiiP17curandStateXORWOWE6counts[1024];
	ld.param.u64 	%rd9, [_Z6kernelPiiP17curandStateXORWOW_param_0];
	ld.param.u32 	%r249, [_Z6kernelPiiP17curandStateXORWOW_param_1];
	ld.param.u64 	%rd10, [_Z6kernelPiiP17curandStateXORWOW_param_2];
	cvta.to.global.u64 	%rd11, %rd10;
	mov.u32 	%r1, %tid.x;
	mov.u32 	%r250, %ntid.x;
	mov.u32 	%r2, %ctaid.x;
	mad.lo.s32 	%r251, %r250, %r2, %r1;
	cvt.s64.s32 	%rd39, %r251;
	mul.wide.s32 	%rd12, %r251, 48;
	add.s64 	%rd2, %rd11, %rd12;
	xor.b32  	%r252, %r251, -1429050551;
	mul.lo.s32 	%r253, %r252, 1099087573;
	setp.gt.s32 	%p1, %r251, -1;
	selp.b32 	%r254, -644748465, -1947113066, %p1;
	add.s32 	%r255, %r254, %r253;
	add.s32 	%r3, %r255, 6615241;
	add.s32 	%r576, %r253, 123456789;
	st.global.v2.u32 	[%rd2], {%r3, %r576};
	xor.b32  	%r575, %r253, 362436069;
	add.s32 	%r574, %r254, 521288629;
	st.global.v2.u32 	[%rd2+8], {%r575, %r574};
	xor.b32  	%r573, %r254, 88675123;
	add.s32 	%r572, %r253, 5783321;
	st.global.v2.u32 	[%rd2+16], {%r573, %r572};
	setp.eq.s32 	%p2, %r251, 0;
	@%p2 bra 	$L__BB0_42;
	mov.b32 	%r558, 0;
$L__BB0_2:
	and.b64  	%rd4, %rd39, 3;
	setp.eq.s64 	%p3, %rd4, 0;
	@%p3 bra 	$L__BB0_41;
	mul.wide.u32 	%rd13, %r558, 3200;
	mov.u64 	%rd14, precalc_xorwow_matrix;
	add.s64 	%rd5, %rd14, %rd13;
	cvt.u32.u64 	%r15, %rd4;
	mov.b32 	%r559, 0;
$L__BB0_4:
	mov.b32 	%r572, 0;
	mov.u32 	%r573, %r572;
	mov.u32 	%r574, %r572;
	mov.u32 	%r575, %r572;
	mov.u32 	%r576, %r572;
	mov.u32 	%r565, %r572;
$L__BB0_5:
	mul.wide.u32 	%rd15, %r565, 4;
	add.s64 	%rd16, %rd2, %rd15;
	ld.global.u32 	%r23, [%rd16+4];
	shl.b32 	%r24, %r565, 5;
	mov.b32 	%r571, 0;
$L__BB0_6:
	.pragma "nounroll";
	shr.u32 	%r260, %r23, %r571;
	and.b32  	%r261, %r260, 1;
	setp.eq.b32 	%p4, %r261, 1;
	not.pred 	%p5, %p4;
	add.s32 	%r262, %r24, %r571;
	mul.lo.s32 	%r263, %r262, 5;
	mul.wide.u32 	%rd17, %r263, 4;
	add.s64 	%rd6, %rd5, %rd17;
	@%p5 bra 	$L__BB0_8;
	ld.global.u32 	%r264, [%rd6];
	xor.b32  	%r576, %r576, %r264;
	ld.global.u32 	%r265, [%rd6+4];
	xor.b32  	%r575, %r575, %r265;
	ld.global.u32 	%r266, [%rd6+8];
	xor.b32  	%r574, %r574, %r266;
	ld.global.u32 	%r267, [%rd6+12];
	xor.b32  	%r573, %r573, %r267;
	ld.global.u32 	%r268, [%rd6+16];
	xor.b32  	%r572, %r572, %r268;
$L__BB0_8:
	and.b32  	%r270, %r260, 2;
	setp.eq.s32 	%p6, %r270, 0;
	@%p6 bra 	$L__BB0_10;
	ld.global.u32 	%r271, [%rd6+20];
	xor.b32  	%r576, %r576, %r271;
	ld.global.u32 	%r272, [%rd6+24];
	xor.b32  	%r575, %r575, %r272;
	ld.global.u32 	%r273, [%rd6+28];
	xor.b32  	%r574, %r574, %r273;
	ld.global.u32 	%r274, [%rd6+32];
	xor.b32  	%r573, %r573, %r274;
	ld.global.u32 	%r275, [%rd6+36];
	xor.b32  	%r572, %r572, %r275;
$L__BB0_10:
	and.b32  	%r277, %r260, 4;
	setp.eq.s32 	%p7, %r277, 0;
	@%p7 bra 	$L__BB0_12;
	ld.global.u32 	%r278, [%rd6+40];
	xor.b32  	%r576, %r576, %r278;
	ld.global.u32 	%r279, [%rd6+44];
	xor.b32  	%r575, %r575, %r279;
	ld.global.u32 	%r280, [%rd6+48];
	xor.b32  	%r574, %r574, %r280;
	ld.global.u32 	%r281, [%rd6+52];
	xor.b32  	%r573, %r573, %r281;
	ld.global.u32 	%r282, [%rd6+56];
	xor.b32  	%r572, %r572, %r282;
$L__BB0_12:
	and.b32  	%r284, %r260, 8;
	setp.eq.s32 	%p8, %r284, 0;
	@%p8 bra 	$L__BB0_14;
	ld.global.u32 	%r285, [%rd6+60];
	xor.b32  	%r576, %r576, %r285;
	ld.global.u32 	%r286, [%rd6+64];
	xor.b32  	%r575, %r575, %r286;
	ld.global.u32 	%r287, [%rd6+68];
	xor.b32  	%r574, %r574, %r287;
	ld.global.u32 	%r288, [%rd6+72];
	xor.b32  	%r573, %r573, %r288;
	ld.global.u32 	%r289, [%rd6+76];
	xor.b32  	%r572, %r572, %r289;
$L__BB0_14:
	and.b32  	%r291, %r260, 16;
	setp.eq.s32 	%p9, %r291, 0;
	@%p9 bra 	$L__BB0_16;
	ld.global.u32 	%r292, [%rd6+80];
	xor.b32  	%r576, %r576, %r292;
	ld.global.u32 	%r293, [%rd6+84];
	xor.b32  	%r575, %r575, %r293;
	ld.global.u32 	%r294, [%rd6+88];
	xor.b32  	%r574, %r574, %r294;
	ld.global.u32 	%r295, [%rd6+92];
	xor.b32  	%r573, %r573, %r295;
	ld.global.u32 	%r296, [%rd6+96];
	xor.b32  	%r572, %r572, %r296;
$L__BB0_16:
	and.b32  	%r298, %r260, 32;
	setp.eq.s32 	%p10, %r298, 0;
	@%p10 bra 	$L__BB0_18;
	ld.global.u32 	%r299, [%rd6+100];
	xor.b32  	%r576, %r576, %r299;
	ld.global.u32 	%r300, [%rd6+104];
	xor.b32  	%r575, %r575, %r300;
	ld.global.u32 	%r301, [%rd6+108];
	xor.b32  	%r574, %r574, %r301;
	ld.global.u32 	%r302, [%rd6+112];
	xor.b32  	%r573, %r573, %r302;
	ld.global.u32 	%r303, [%rd6+116];
	xor.b32  	%r572, %r572, %r303;
$L__BB0_18:
	and.b32  	%r305, %r260, 64;
	setp.eq.s32 	%p11, %r305, 0;
	@%p11 bra 	$L__BB0_20;
	ld.global.u32 	%r306, [%rd6+120];
	xor.b32  	%r576, %r576, %r306;
	ld.global.u32 	%r307, [%rd6+124];
	xor.b32  	%r575, %r575, %r307;
	ld.global.u32 	%r308, [%rd6+128];
	xor.b32  	%r574, %r574, %r308;
	ld.global.u32 	%r309, [%rd6+132];
	xor.b32  	%r573, %r573, %r309;
	ld.global.u32 	%r310, [%rd6+136];
	xor.b32  	%r572, %r572, %r310;
$L__BB0_20:
	and.b32  	%r312, %r260, 128;
	setp.eq.s32 	%p12, %r312, 0;
	@%p12 bra 	$L__BB0_22;
	ld.global.u32 	%r313, [%rd6+140];
	xor.b32  	%r576, %r576, %r313;
	ld.global.u32 	%r314, [%rd6+144];
	xor.b32  	%r575, %r575, %r314;
	ld.global.u32 	%r315, [%rd6+148];
	xor.b32  	%r574, %r574, %r315;
	ld.global.u32 	%r316, [%rd6+152];
	xor.b32  	%r573, %r573, %r316;
	ld.global.u32 	%r317, [%rd6+156];
	xor.b32  	%r572, %r572, %r317;
$L__BB0_22:
	and.b32  	%r319, %r260, 256;
	setp.eq.s32 	%p13, %r319, 0;
	@%p13 bra 	$L__BB0_24;
	ld.global.u32 	%r320, [%rd6+160];
	xor.b32  	%r576, %r576, %r320;
	ld.global.u32 	%r321, [%rd6+164];
	xor.b32  	%r575, %r575, %r321;
	ld.global.u32 	%r322, [%rd6+168];
	xor.b32  	%r574, %r574, %r322;
	ld.global.u32 	%r323, [%rd6+172];
	xor.b32  	%r573, %r573, %r323;
	ld.global.u32 	%r324, [%rd6+176];
	xor.b32  	%r572, %r572, %r324;
$L__BB0_24:
	and.b32  	%r326, %r260, 512;
	setp.eq.s32 	%p14, %r326, 0;
	@%p14 bra 	$L__BB0_26;
	ld.global.u32 	%r327, [%rd6+180];
	xor.b32  	%r576, %r576, %r327;
	ld.global.u32 	%r328, [%rd6+184];
	xor.b32  	%r575, %r575, %r328;
	ld.global.u32 	%r329, [%rd6+188];
	xor.b32  	%r574, %r574, %r329;
	ld.global.u32 	%r330, [%rd6+192];
	xor.b32  	%r573, %r573, %r330;
	ld.global.u32 	%r331, [%rd6+196];
	xor.b32  	%r572, %r572, %r331;
$L__BB0_26:
	and.b32  	%r333, %r260, 1024;
	setp.eq.s32 	%p15, %r333, 0;
	@%p15 bra 	$L__BB0_28;
	ld.global.u32 	%r334, [%rd6+200];
	xor.b32  	%r576, %r576, %r334;
	ld.global.u32 	%r335, [%rd6+204];
	xor.b32  	%r575, %r575, %r335;
	ld.global.u32 	%r336, [%rd6+208];
	xor.b32  	%r574, %r574, %r336;
	ld.global.u32 	%r337, [%rd6+212];
	xor.b32  	%r573, %r573, %r337;
	ld.global.u32 	%r338, [%rd6+216];
	xor.b32  	%r572, %r572, %r338;
$L__BB0_28:
	and.b32  	%r340, %r260, 2048;
	setp.eq.s32 	%p16, %r340, 0;
	@%p16 bra 	$L__BB0_30;
	ld.global.u32 	%r341, [%rd6+220];
	xor.b32  	%r576, %r576, %r341;
	ld.global.u32 	%r342, [%rd6+224];
	xor.b32  	%r575, %r575, %r342;
	ld.global.u32 	%r343, [%rd6+228];
	xor.b32  	%r574, %r574, %r343;
	ld.global.u32 	%r344, [%rd6+232];
	xor.b32  	%r573, %r573, %r344;
	ld.global.u32 	%r345, [%rd6+236];
	xor.b32  	%r572, %r572, %r345;
$L__BB0_30:
	and.b32  	%r347, %r260, 4096;
	setp.eq.s32 	%p17, %r347, 0;
	@%p17 bra 	$L__BB0_32;
	ld.global.u32 	%r348, [%rd6+240];
	xor.b32  	%r576, %r576, %r348;
	ld.global.u32 	%r349, [%rd6+244];
	xor.b32  	%r575, %r575, %r349;
	ld.global.u32 	%r350, [%rd6+248];
	xor.b32  	%r574, %r574, %r350;
	ld.global.u32 	%r351, [%rd6+252];
	xor.b32  	%r573, %r573, %r351;
	ld.global.u32 	%r352, [%rd6+256];
	xor.b32  	%r572, %r572, %r352;
$L__BB0_32:
	and.b32  	%r354, %r260, 8192;
	setp.eq.s32 	%p18, %r354, 0;
	@%p18 bra 	$L__BB0_34;
	ld.global.u32 	%r355, [%rd6+260];
	xor.b32  	%r576, %r576, %r355;
	ld.global.u32 	%r356, [%rd6+264];
	xor.b32  	%r575, %r575, %r356;
	ld.global.u32 	%r357, [%rd6+268];
	xor.b32  	%r574, %r574, %r357;
	ld.global.u32 	%r358, [%rd6+272];
	xor.b32  	%r573, %r573, %r358;
	ld.global.u32 	%r359, [%rd6+276];
	xor.b32  	%r572, %r572, %r359;
$L__BB0_34:
	and.b32  	%r361, %r260, 16384;
	setp.eq.s32 	%p19, %r361, 0;
	@%p19 bra 	$L__BB0_36;
	ld.global.u32 	%r362, [%rd6+280];
	xor.b32  	%r576, %r576, %r362;
	ld.global.u32 	%r363, [%rd6+284];
	xor.b32  	%r575, %r575, %r363;
	ld.global.u32 	%r364, [%rd6+288];
	xor.b32  	%r574, %r574, %r364;
	ld.global.u32 	%r365, [%rd6+292];
	xor.b32  	%r573, %r573, %r365;
	ld.global.u32 	%r366, [%rd6+296];
	xor.b32  	%r572, %r572, %r366;
$L__BB0_36:
	and.b32  	%r368, %r260, 32768;
	setp.eq.s32 	%p20, %r368, 0;
	@%p20 bra 	$L__BB0_38;
	ld.global.u32 	%r369, [%rd6+300];
	xor.b32  	%r576, %r576, %r369;
	ld.global.u32 	%r370, [%rd6+304];
	xor.b32  	%r575, %r575, %r370;
	ld.global.u32 	%r371, [%rd6+308];
	xor.b32  	%r574, %r574, %r371;
	ld.global.u32 	%r372, [%rd6+312];
	xor.b32  	%r573, %r573, %r372;
	ld.global.u32 	%r373, [%rd6+316];
	xor.b32  	%r572, %r572, %r373;
$L__BB0_38:
	add.s32 	%r571, %r571, 16;
	setp.ne.s32 	%p21, %r571, 32;
	@%p21 bra 	$L__BB0_6;
	mad.lo.s32 	%r374, %r565, -31, %r24;
	add.s32 	%r565, %r374, 1;
	setp.ne.s32 	%p22, %r565, 5;
	@%p22 bra 	$L__BB0_5;
	st.global.u32 	[%rd2+4], %r576;
	st.global.u32 	[%rd2+8], %r575;
	st.global.u32 	[%rd2+12], %r574;
	st.global.u32 	[%rd2+16], %r573;
	st.global.u32 	[%rd2+20], %r572;
	add.s32 	%r559, %r559, 1;
	setp.lt.u32 	%p23, %r559, %r15;
	@%p23 bra 	$L__BB0_4;
$L__BB0_41:
	shr.u64 	%rd7, %rd39, 2;
	add.s32 	%r558, %r558, 1;
	setp.gt.u64 	%p24, %rd39, 3;
	mov.u64 	%rd39, %rd7;
	@%p24 bra 	$L__BB0_2;
$L__BB0_42:
	mov.b32 	%r375, 0;
	st.global.v2.u32 	[%rd2+24], {%r375, %r375};
	st.global.u32 	[%rd2+32], %r375;
	mov.b64 	%rd18, 0;
	st.global.u64 	[%rd2+40], %rd18;
	shl.b32 	%r376, %r1, 2;
	mov.u32 	%r377, _ZZ6kernelPiiP17curandStateXORWOWE6counts;
	add.s32 	%r205, %r377, %r376;
	st.shared.u32 	[%r205], %r375;
	setp.lt.s32 	%p25, %r249, 1;
	@%p25 bra 	$L__BB0_53;
	setp.eq.s32 	%p26, %r249, 1;
	mov.b32 	%r670, 1;
	mov.u32 	%r676, %r3;
	@%p26 bra 	$L__BB0_49;
	and.b32  	%r381, %r249, 2147483646;
	neg.s32 	%r662, %r381;
	mov.b32 	%r663, 0;
	mov.u32 	%r676, %r3;
$L__BB0_45:
	shr.u32 	%r382, %r576, 2;
	xor.b32  	%r383, %r382, %r576;
	shl.b32 	%r384, %r572, 4;
	shl.b32 	%r385, %r383, 1;
	xor.b32  	%r386, %r385, %r384;
	xor.b32  	%r387, %r386, %r383;
	xor.b32  	%r388, %r387, %r572;
	add.s32 	%r389, %r676, %r388;
	add.s32 	%r390, %r389, 362437;
	shr.u32 	%r391, %r575, 2;
	xor.b32  	%r392, %r391, %r575;
	shl.b32 	%r393, %r388, 4;
	shl.b32 	%r394, %r392, 1;
	xor.b32  	%r395, %r394, %r393;
	xor.b32  	%r396, %r395, %r392;
	xor.b32  	%r397, %r396, %r388;
	add.s32 	%r398, %r676, %r397;
	add.s32 	%r399, %r398, 724874;
	cvt.u64.u32 	%rd19, %r390;
	mul.wide.u32 	%rd20, %r399, 2097152;
	xor.b64  	%rd21, %rd20, %rd19;
	cvt.rn.f64.u64 	%fd1, %rd21;
	fma.rn.f64 	%fd2, %fd1, 0d3CA0000000000000, 0d3C90000000000000;
	shr.u32 	%r400, %r574, 2;
	xor.b32  	%r401, %r400, %r574;
	shl.b32 	%r402, %r397, 4;
	shl.b32 	%r403, %r401, 1;
	xor.b32  	%r404, %r403, %r402;
	xor.b32  	%r405, %r404, %r401;
	xor.b32  	%r406, %r405, %r397;
	add.s32 	%r407, %r676, %r406;
	add.s32 	%r408, %r407, 1087311;
	shr.u32 	%r409, %r573, 2;
	xor.b32  	%r410, %r409, %r573;
	shl.b32 	%r411, %r406, 4;
	shl.b32 	%r412, %r410, 1;
	xor.b32  	%r413, %r412, %r411;
	xor.b32  	%r414, %r413, %r410;
	xor.b32  	%r576, %r414, %r406;
	add.s32 	%r415, %r676, %r576;
	add.s32 	%r416, %r415, 1449748;
	cvt.u64.u32 	%rd22, %r408;
	mul.wide.u32 	%rd23, %r416, 2097152;
	xor.b64  	%rd24, %rd23, %rd22;
	cvt.rn.f64.u64 	%fd3, %rd24;
	fma.rn.f64 	%fd4, %fd3, 0d3CA0000000000000, 0d3C90000000000000;
	mul.f64 	%fd5, %fd4, %fd4;
	fma.rn.f64 	%fd6, %fd2, %fd2, %fd5;
	sqrt.rn.f64 	%fd7, %fd6;
	setp.le.f64 	%p27, %fd7, 0d3FF0000000000000;
	selp.u32 	%r417, 1, 0, %p27;
	add.s32 	%r418, %r663, %r417;
	shr.u32 	%r419, %r572, 2;
	xor.b32  	%r420, %r419, %r572;
	shl.b32 	%r421, %r576, 4;
	shl.b32 	%r422, %r420, 1;
	xor.b32  	%r423, %r422, %r421;
	xor.b32  	%r424, %r423, %r420;
	xor.b32  	%r575, %r424, %r576;
	add.s32 	%r425, %r676, %r575;
	add.s32 	%r426, %r425, 1812185;
	shr.u32 	%r427, %r388, 2;
	xor.b32  	%r428, %r427, %r388;
	shl.b32 	%r429, %r575, 4;
	shl.b32 	%r430, %r428, 1;
	xor.b32  	%r431, %r430, %r429;
	xor.b32  	%r432, %r431, %r428;
	xor.b32  	%r574, %r432, %r575;
	add.s32 	%r433, %r676, %r574;
	add.s32 	%r434, %r433, 2174622;
	cvt.u64.u32 	%rd25, %r426;
	mul.wide.u32 	%rd26, %r434, 2097152;
	xor.b64  	%rd27, %rd26, %rd25;
	cvt.rn.f64.u64 	%fd8, %rd27;
	fma.rn.f64 	%fd9, %fd8, 0d3CA0000000000000, 0d3C90000000000000;
	shr.u32 	%r435, %r397, 2;
	xor.b32  	%r436, %r435, %r397;
	shl.b32 	%r437, %r574, 4;
	shl.b32 	%r438, %r436, 1;
	xor.b32  	%r439, %r438, %r437;
	xor.b32  	%r440, %r439, %r436;
	xor.b32  	%r573, %r440, %r574;
	add.s32 	%r441, %r676, %r573;
	add.s32 	%r442, %r441, 2537059;
	shr.u32 	%r443, %r406, 2;
	xor.b32  	%r444, %r443, %r406;
	shl.b32 	%r445, %r573, 4;
	shl.b32 	%r446, %r444, 1;
	xor.b32  	%r447, %r446, %r445;
	xor.b32  	%r448, %r447, %r444;
	xor.b32  	%r572, %r448, %r573;
	add.s32 	%r676, %r676, 2899496;
	add.s32 	%r449, %r572, %r676;
	cvt.u64.u32 	%rd28, %r442;
	mul.wide.u32 	%rd29, %r449, 2097152;
	xor.b64  	%rd30, %rd29, %rd28;
	cvt.rn.f64.u64 	%fd10, %rd30;
	fma.rn.f64 	%fd11, %fd10, 0d3CA0000000000000, 0d3C90000000000000;
	mul.f64 	%fd12, %fd11, %fd11;
	fma.rn.f64 	%fd13, %fd9, %fd9, %fd12;
	sqrt.rn.f64 	%fd14, %fd13;
	setp.le.f64 	%p28, %fd14, 0d3FF0000000000000;
	selp.u32 	%r450, 1, 0, %p28;
	add.s32 	%r663, %r418, %r450;
	or.pred  	%p29, %p27, %p28;
	not.pred 	%p30, %p29;
	@%p30 bra 	$L__BB0_47;
	st.shared.u32 	[%r205], %r663;
$L__BB0_47:
	add.s32 	%r662, %r662, 2;
	setp.ne.s32 	%p31, %r662, 0;
	@%p31 bra 	$L__BB0_45;
	add.s32 	%r670, %r663, 1;
	mov.u32 	%r683, %r575;
	mov.u32 	%r684, %r574;
	mov.u32 	%r685, %r573;
	mov.u32 	%r686, %r572;
$L__BB0_49:
	and.b32  	%r451, %r249, 1;
	setp.eq.b32 	%p32, %r451, 1;
	not.pred 	%p33, %p32;
	@%p33 bra 	$L__BB0_52;
	shr.u32 	%r452, %r576, 2;
	xor.b32  	%r453, %r452, %r576;
	shl.b32 	%r454, %r572, 4;
	shl.b32 	%r455, %r453, 1;
	xor.b32  	%r456, %r455, %r454;
	xor.b32  	%r457, %r456, %r453;
	xor.b32  	%r683, %r457, %r572;
	add.s32 	%r458, %r676, %r683;
	add.s32 	%r459, %r458, 362437;
	shr.u32 	%r460, %r575, 2;
	xor.b32  	%r461, %r460, %r575;
	shl.b32 	%r462, %r683, 4;
	shl.b32 	%r463, %r461, 1;
	xor.b32  	%r464, %r463, %r462;
	xor.b32  	%r465, %r464, %r461;
	xor.b32  	%r684, %r465, %r683;
	add.s32 	%r466, %r676, %r684;
	add.s32 	%r467, %r466, 724874;
	cvt.u64.u32 	%rd31, %r459;
	mul.wide.u32 	%rd32, %r467, 2097152;
	xor.b64  	%rd33, %rd32, %rd31;
	cvt.rn.f64.u64 	%fd15, %rd33;
	fma.rn.f64 	%fd16, %fd15, 0d3CA0000000000000, 0d3C90000000000000;
	shr.u32 	%r468, %r574, 2;
	xor.b32  	%r469, %r468, %r574;
	shl.b32 	%r470, %r684, 4;
	shl.b32 	%r471, %r469, 1;
	xor.b32  	%r472, %r471, %r470;
	xor.b32  	%r473, %r472, %r469;
	xor.b32  	%r685, %r473, %r684;
	add.s32 	%r474, %r676, %r685;
	add.s32 	%r475, %r474, 1087311;
	shr.u32 	%r476, %r573, 2;
	xor.b32  	%r477, %r476, %r573;
	shl.b32 	%r478, %r685, 4;
	shl.b32 	%r479, %r477, 1;
	xor.b32  	%r480, %r479, %r478;
	xor.b32  	%r481, %r480, %r477;
	xor.b32  	%r686, %r481, %r685;
	add.s32 	%r482, %r676, %r686;
	add.s32 	%r483, %r482, 1449748;
	cvt.u64.u32 	%rd34, %r475;
	mul.wide.u32 	%rd35, %r483, 2097152;
	xor.b64  	%rd36, %rd35, %rd34;
	cvt.rn.f64.u64 	%fd17, %rd36;
	fma.rn.f64 	%fd18, %fd17, 0d3CA0000000000000, 0d3C90000000000000;
	mul.f64 	%fd19, %fd18, %fd18;
	fma.rn.f64 	%fd20, %fd16, %fd16, %fd19;
	sqrt.rn.f64 	%fd21, %fd20;
	setp.gtu.f64 	%p34, %fd21, 0d3FF0000000000000;
	mov.u32 	%r576, %r572;
	@%p34 bra 	$L__BB0_52;
	st.shared.u32 	[%r205], %r670;
$L__BB0_52:
	st.global.v2.u32 	[%rd2+8], {%r683, %r684};
	st.global.v2.u32 	[%rd2+16], {%r685, %r686};
	mad.lo.s32 	%r484, %r249, 1449748, %r3;
	st.global.v2.u32 	[%rd2], {%r484, %r576};
$L__BB0_53:
	bar.sync 	0;
	cvta.to.global.u64 	%rd37, %rd9;
	mul.wide.u32 	%rd38, %r2, 4;
	add.s64 	%rd8, %rd37, %rd38;
	mov.b32 	%r485, 0;
	st.global.u32 	[%rd8], %r485;
	setp.ne.s32 	%p35, %r1, 0;
	@%p35 bra 	$L__BB0_57;
	mov.b32 	%r688, 0;
	mov.b32 	%r687, 64;
$L__BB0_55:
	add.s32 	%r489, %r377, %r687;
	ld.shared.u32 	%r490, [%r489+-64];
	add.s32 	%r491, %r688, %r490;
	ld.shared.u32 	%r492, [%r489+-60];
	add.s32 	%r493, %r491, %r492;
	ld.shared.u32 	%r494, [%r489+-56];
	add.s32 	%r495, %r493, %r494;
	ld.shared.u32 	%r496, [%r489+-52];
	add.s32 	%r497, %r495, %r496;
	ld.shared.u32 	%r498, [%r489+-48];
	add.s32 	%r499, %r497, %r498;
	ld.shared.u32 	%r500, [%r489+-44];
	add.s32 	%r501, %r499, %r500;
	ld.shared.u32 	%r502, [%r489+-40];
	add.s32 	%r503, %r501, %r502;
	ld.shared.u32 	%r504, [%r489+-36];
	add.s32 	%r505, %r503, %r504;
	ld.shared.u32 	%r506, [%r489+-32];
	add.s32 	%r507, %r505, %r506;
	ld.shared.u32 	%r508, [%r489+-28];
	add.s32 	%r509, %r507, %r508;
	ld.shared.u32 	%r510, [%r489+-24];
	add.s32 	%r511, %r509, %r510;
	ld.shared.u32 	%r512, [%r489+-20];
	add.s32 	%r513, %r511, %r512;
	ld.shared.u32 	%r514, [%r489+-16];
	add.s32 	%r515, %r513, %r514;
	ld.shared.u32 	%r516, [%r489+-12];
	add.s32 	%r517, %r515, %r516;
	ld.shared.u32 	%r518, [%r489+-8];
	add.s32 	%r519, %r517, %r518;
	ld.shared.u32 	%r520, [%r489+-4];
	add.s32 	%r521, %r519, %r520;
	ld.shared.u32 	%r522, [%r489];
	add.s32 	%r523, %r521, %r522;
	ld.shared.u32 	%r524, [%r489+4];
	add.s32 	%r525, %r523, %r524;
	ld.shared.u32 	%r526, [%r489+8];
	add.s32 	%r527, %r525, %r526;
	ld.shared.u32 	%r528, [%r489+12];
	add.s32 	%r529, %r527, %r528;
	ld.shared.u32 	%r530, [%r489+16];
	add.s32 	%r531, %r529, %r530;
	ld.shared.u32 	%r532, [%r489+20];
	add.s32 	%r533, %r531, %r532;
	ld.shared.u32 	%r534, [%r489+24];
	add.s32 	%r535, %r533, %r534;
	ld.shared.u32 	%r536, [%r489+28];
	add.s32 	%r537, %r535, %r536;
	ld.shared.u32 	%r538, [%r489+32];
	add.s32 	%r539, %r537, %r538;
	ld.shared.u32 	%r540, [%r489+36];
	add.s32 	%r541, %r539, %r540;
	ld.shared.u32 	%r542, [%r489+40];
	add.s32 	%r543, %r541, %r542;
	ld.shared.u32 	%r544, [%r489+44];
	add.s32 	%r545, %r543, %r544;
	ld.shared.u32 	%r546, [%r489+48];
	add.s32 	%r547, %r545, %r546;
	ld.shared.u32 	%r548, [%r489+52];
	add.s32 	%r549, %r547, %r548;
	ld.shared.u32 	%r550, [%r489+56];
	add.s32 	%r551, %r549, %r550;
	ld.shared.u32 	%r552, [%r489+60];
	add.s32 	%r688, %r551, %r552;
	add.s32 	%r687, %r687, 128;
	setp.ne.s32 	%p36, %r687, 1088;
	@%p36 bra 	$L__BB0_55;
	st.global.u32 	[%rd8], %r688;
$L__BB0_57:
	ret;

}


// ===== COMPILED SASS (sm_100) =====

	.target	sm_100

	.elftype	@"ET_EXEC"


//--------------------- .note.nv.tkinfo           --------------------------
	.section	.note.nv.tkinfo,"",@"SHT_NOTE"
	.sectionflags	@"SHF_NOTE_NV_TKINFO"
	.tkinfo
        /*0018*/ 	.word	0x00000002
        /*0030*/ 	.string	""
        /*0030*/ 	.string	"ptxas"
        /*0030*/ 	.string	"Cuda compilation tools, release 13.0, V13.0.88"
        /*0030*/ 	.string	"Build cuda_13.0.r13.0/compiler.36424714_0"
        /*0030*/ 	.string	"-arch sm_100 -m 64 "



//--------------------- .note.nv.cuinfo           --------------------------
	.section	.note.nv.cuinfo,"",@"SHT_NOTE"
	.sectionflags	@"SHF_NOTE_NV_CUINFO"
        /*0018*/ 	.short	0x0002
        /*001a*/ 	.short	0x0064
        /*001c*/ 	.short	0x0082
	.zero		2


//--------------------- .nv.info                  --------------------------
	.section	.nv.info,"",@"SHT_CUDA_INFO"
	.align	4


	//----- nvinfo : EIATTR_REGCOUNT
	.align		4
        /*0000*/ 	.byte	0x04, 0x2f
        /*0002*/ 	.short	(.L_10 - .L_9)
	.align		4
.L_9:
        /*0004*/ 	.word	index@(_Z6kernelPiiP17curandStateXORWOW)
        /*0008*/ 	.word	0x00000022


	//----- nvinfo : EIATTR_FRAME_SIZE
	.align		4
.L_10:
        /*000c*/ 	.byte	0x04, 0x11
        /*000e*/ 	.short	(.L_12 - .L_11)
	.align		4
.L_11:
        /*0010*/ 	.word	index@($__internal_0_$__cuda_sm20_dsqrt_rn_f64_mediumpath_v1)
        /*0014*/ 	.word	0x00000000


	//----- nvinfo : EIATTR_FRAME_SIZE
	.align		4
.L_12:
        /*0018*/ 	.byte	0x04, 0x11
        /*001a*/ 	.short	(.L_14 - .L_13)
	.align		4
.L_13:
        /*001c*/ 	.word	index@(_Z6kernelPiiP17curandStateXORWOW)
        /*0020*/ 	.word	0x00000000


	//----- nvinfo : EIATTR_MIN_STACK_SIZE
	.align		4
.L_14:
        /*0024*/ 	.byte	0x04, 0x12
        /*0026*/ 	.short	(.L_16 - .L_15)
	.align		4
.L_15:
        /*0028*/ 	.word	index@(_Z6kernelPiiP17curandStateXORWOW)
        /*002c*/ 	.word	0x00000000
.L_16:


//--------------------- .nv.compat                --------------------------
	.section	.nv.compat,"",@"SHT_CUDA_COMPAT_INFO"
	.align	4
        /*0000*/ 	.byte	0x02, 0x09, 0x00, 0x00, 0x02, 0x02, 0x01, 0x00, 0x02, 0x05, 0x05, 0x00, 0x03, 0x07, 0x01, 0x01
        /*0010*/ 	.byte	0x02, 0x03, 0x00, 0x00, 0x02, 0x06, 0x01, 0x00, 0x04, 0x0b, 0x08, 0x00, 0x01, 0x00, 0x00, 0x00
        /*0020*/ 	.byte	0x00, 0x00, 0x00, 0x00


//--------------------- .nv.info._Z6kernelPiiP17curandStateXORWOW --------------------------
	.section	.nv.info._Z6kernelPiiP17curandStateXORWOW,"",@"SHT_CUDA_INFO"
	.sectionflags	@""
	.align	4


	//----- nvinfo : EIATTR_CUDA_API_VERSION
	.align		4
        /*0000*/ 	.byte	0x04, 0x37
        /*0002*/ 	.short	(.L_18 - .L_17)
.L_17:
        /*0004*/ 	.word	0x00000082


	//----- nvinfo : EIATTR_KPARAM_INFO
	.align		4
.L_18:
        /*0008*/ 	.byte	0x04, 0x17
        /*000a*/ 	.short	(.L_20 - .L_19)
.L_19:
        /*000c*/ 	.word	0x00000000
        /*0010*/ 	.short	0x0002
        /*0012*/ 	.short	0x0010
        /*0014*/ 	.byte	0x00, 0xf5, 0x21, 0x00


	//----- nvinfo : EIATTR_KPARAM_INFO
	.align		4
.L_20:
        /*0018*/ 	.byte	0x04, 0x17
        /*001a*/ 	.short	(.L_22 - .L_21)
.L_21:
        /*001c*/ 	.word	0x00000000
        /*0020*/ 	.short	0x0001
        /*0022*/ 	.short	0x0008
        /*0024*/ 	.byte	0x00, 0xf0, 0x11, 0x00


	//----- nvinfo : EIATTR_KPARAM_INFO
	.align		4
.L_22:
        /*0028*/ 	.byte	0x04, 0x17
        /*002a*/ 	.short	(.L_24 - .L_23)
.L_23:
        /*002c*/ 	.word	0x00000000
        /*0030*/ 	.short	0x0000
        /*0032*/ 	.short	0x0000
        /*0034*/ 	.byte	0x00, 0xf5, 0x21, 0x00


	//----- nvinfo : EIATTR_SPARSE_MMA_MASK
	.align		4
.L_24:
        /*0038*/ 	.byte	0x03, 0x50
        /*003a*/ 	.short	0x0000


	//----- nvinfo : EIATTR_MAXREG_COUNT
	.align		4
        /*003c*/ 	.byte	0x03, 0x1b
        /*003e*/ 	.short	0x00ff


	//----- nvinfo : EIATTR_NUM_BARRIERS
	.align		4
        /*0040*/ 	.byte	0x02, 0x4c
        /*0042*/ 	.byte	0x01
	.zero		1


	//----- nvinfo : EIATTR_MERCURY_ISA_VERSION
	.align		4
        /*0044*/ 	.byte	0x03, 0x5f
        /*0046*/ 	.short	0x0101


	//----- nvinfo : EIATTR_VRC_CTA_INIT_COUNT
	.align		4
        /*0048*/ 	.byte	0x02, 0x4a
	.zero		1
	.zero		1


	//----- nvinfo : EIATTR_EXIT_INSTR_OFFSETS
	.align		4
        /*004c*/ 	.byte	0x04, 0x1c
        /*004e*/ 	.short	(.L_26 - .L_25)


	//   ....[0]....
.L_25:
        /*0050*/ 	.word	0x00001e10


	//   ....[1]....
        /*0054*/ 	.word	0x00002000


	//----- nvinfo : EIATTR_CRS_STACK_SIZE
	.align		4
.L_26:
        /*0058*/ 	.byte	0x04, 0x1e
        /*005a*/ 	.short	(.L_28 - .L_27)
.L_27:
        /*005c*/ 	.word	0x00000000


	//----- nvinfo : EIATTR_CBANK_PARAM_SIZE
	.align		4
.L_28:
        /*0060*/ 	.byte	0x03, 0x19
        /*0062*/ 	.short	0x0018


	//----- nvinfo : EIATTR_PARAM_CBANK
	.align		4
        /*0064*/ 	.byte	0x04, 0x0a
        /*0066*/ 	.short	(.L_30 - .L_29)
	.align		4
.L_29:
        /*0068*/ 	.word	index@(.nv.constant0._Z6kernelPiiP17curandStateXORWOW)
        /*006c*/ 	.short	0x0380
        /*006e*/ 	.short	0x0018


	//----- nvinfo : EIATTR_SW_WAR
	.align		4
.L_30:
        /*0070*/ 	.byte	0x04, 0x36
        /*0072*/ 	.short	(.L_32 - .L_31)
.L_31:
        /*0074*/ 	.word	0x00000008
.L_32:


//--------------------- .nv.callgraph             --------------------------
	.section	.nv.callgraph,"",@"SHT_CUDA_CALLGRAPH"
	.align	4
	.sectionentsize	8
	.align		4
        /*0000*/ 	.word	0x00000000
	.align		4
        /*0004*/ 	.word	0xffffffff
	.align		4
        /*0008*/ 	.word	0x00000000
	.align		4
        /*000c*/ 	.word	0xfffffffe
	.align		4
        /*0010*/ 	.word	0x00000000
	.align		4
        /*0014*/ 	.word	0xfffffffd
	.align		4
        /*0018*/ 	.word	0x00000000
	.align		4
        /*001c*/ 	.word	0xfffffffc


//--------------------- .nv.constant4             --------------------------
	.section	.nv.constant4,"a",@progbits
	.align	8
	.align		8
.nv.constant4:
        /*0000*/ 	.dword	precalc_xorwow_matrix
	.align		8
        /*0008*/ 	.dword	precalc_xorwow_offset_matrix
	.align		8
        /*0010*/ 	.dword	mrg32k3aM1
	.align		8
        /*0018*/ 	.dword	mrg32k3aM2
	.align		8
        /*0020*/ 	.dword	mrg32k3aM1SubSeq
	.align		8
        /*0028*/ 	.dword	mrg32k3aM2SubSeq
	.align		8
        /*0030*/ 	.dword	mrg32k3aM1Seq
	.align		8
        /*0038*/ 	.dword	mrg32k3aM2Seq


//--------------------- .nv.constant3             --------------------------
	.section	.nv.constant3,"a",@progbits
	.align	8
.nv.constant3:
	.type		__cr_lgamma_table,@object
	.size		__cr_lgamma_table,(.L_8 - __cr_lgamma_table)
__cr_lgamma_table:
        /*0000*/ 	.byte	0x00, 0x00, 0x00, 0x00, 0x00, 0x00, 0x00, 0x00, 0x00, 0x00, 0x00, 0x00, 0x00, 0x00, 0x00, 0x00
        /*0010*/ 	.byte	0xef, 0x39, 0xfa, 0xfe, 0x42, 0x2e, 0xe6, 0x3f, 0x02, 0x20, 0x2a, 0xfa, 0x0b, 0xab, 0xfc, 0x3f
        /*0020*/ 	.byte	0xf9, 0x2c, 0x92, 0x7c, 0xa7, 0x6c, 0x09, 0x40, 0xc9, 0x79, 0x44, 0x3c, 0x64, 0x26, 0x13, 0x40
        /*0030*/ 	.byte	0xca, 0x01, 0xcf, 0x3a, 0x27, 0x51, 0x1a, 0x40, 0x30, 0xcc, 0x2d, 0xf3, 0xe1, 0x0c, 0x21, 0x40
        /*0040*/ 	.byte	0x0d, 0xb7, 0xfc, 0x82, 0x8e, 0x35, 0x25, 0x40
.L_8:


//--------------------- .text._Z6kernelPiiP17curandStateXORWOW --------------------------
	.section	.text._Z6kernelPiiP17curandStateXORWOW,"ax",@progbits
	.align	128
        .global         _Z6kernelPiiP17curandStateXORWOW
        .type           _Z6kernelPiiP17curandStateXORWOW,@function
        .size           _Z6kernelPiiP17curandStateXORWOW,(.L_x_24 - _Z6kernelPiiP17curandStateXORWOW)
        .other          _Z6kernelPiiP17curandStateXORWOW,@"STO_CUDA_ENTRY STV_DEFAULT"
_Z6kernelPiiP17curandStateXORWOW:
.text._Z6kernelPiiP17curandStateXORWOW:
[----:B------:R-:W-:Y:S01]  /*0000*/  LDC R1, c[0x0][0x37c] ;  /* 0x0000df00ff017b82 */ /* 0x000fe20000000800 */
[----:B------:R-:W0:Y:S01]  /*0010*/  S2R R9, SR_TID.X ;  /* 0x0000000000097919 */ /* 0x000e220000002100 */
[----:B------:R-:W0:Y:S06]  /*0020*/  LDCU UR4, c[0x0][0x360] ;  /* 0x00006c00ff0477ac */ /* 0x000e2c0008000800 */
[----:B------:R-:W1:Y:S01]  /*0030*/  LDC.64 R16, c[0x0][0x390] ;  /* 0x0000e400ff107b82 */ /* 0x000e620000000a00 */
[----:B------:R-:W-:Y:S01]  /*0040*/  IMAD.MOV.U32 R3, RZ, RZ, -0x266e14b1 ;  /* 0xd991eb4fff037424 */ /* 0x000fe200078e00ff */
[----:B------:R-:W0:Y:S01]  /*0050*/  S2R R8, SR_CTAID.X ;  /* 0x0000000000087919 */ /* 0x000e220000002500 */
[----:B------:R-:W2:Y:S01]  /*0060*/  LDCU.64 UR6, c[0x0][0x358] ;  /* 0x00006b00ff0677ac */ /* 0x000ea20008000a00 */
[----:B------:R-:W-:Y:S01]  /*0070*/  BSSY.RECONVERGENT B0, `(.L_x_0) ;  /* 0x00000e1000007945 */ /* 0x000fe20003800200 */
[----:B0-----:R-:W-:-:S04]  /*0080*/  IMAD R7, R8, UR4, R9 ;  /* 0x0000000408077c24 */ /* 0x001fc8000f8e0209 */
[C---:B-1----:R-:W-:Y:S01]  /*0090*/  IMAD.WIDE R16, R7.reuse, 0x30, R16 ;  /* 0x0000003007107825 */ /* 0x042fe200078e0210 */
[C---:B------:R-:W-:Y:S02]  /*00a0*/  LOP3.LUT R0, R7.reuse, 0xaad26b49, RZ, 0x3c, !PT ;  /* 0xaad26b4907007812 */ /* 0x040fe400078e3cff */
[----:B------:R-:W-:-:S03]  /*00b0*/  ISETP.GT.AND P0, PT, R7, -0x1, PT ;  /* 0xffffffff0700780c */ /* 0x000fc60003f04270 */
[----:B------:R-:W-:Y:S01]  /*00c0*/  IMAD R0, R0, 0x4182bed5, RZ ;  /* 0x4182bed500007824 */ /* 0x000fe200078e02ff */
[----:B------:R-:W-:Y:S02]  /*00d0*/  SEL R3, R3, 0x8bf16996, P0 ;  /* 0x8bf1699603037807 */ /* 0x000fe40000000000 */
[----:B------:R-:W-:Y:S01]  /*00e0*/  ISETP.NE.AND P0, PT, R7, RZ, PT ;  /* 0x000000ff0700720c */ /* 0x000fe20003f05270 */
[C---:B------:R-:W-:Y:S01]  /*00f0*/  VIADD R15, R0.reuse, 0x75bcd15 ;  /* 0x075bcd15000f7836 */ /* 0x040fe20000000000 */
[C---:B------:R-:W-:Y:S01]  /*0100*/  IADD3 R14, PT, PT, R3.reuse, 0x64f0c9, R0 ;  /* 0x0064f0c9030e7810 */ /* 0x040fe20007ffe000 */
[C---:B------:R-:W-:Y:S01]  /*0110*/  VIADD R13, R3.reuse, 0x1f123bb5 ;  /* 0x1f123bb5030d7836 */ /* 0x040fe20000000000 */
[----:B------:R-:W-:Y:S01]  /*0120*/  LOP3.LUT R10, R3, 0x5491333, RZ, 0x3c, !PT ;  /* 0x05491333030a7812 */ /* 0x000fe200078e3cff */
[C---:B------:R-:W-:Y:S01]  /*0130*/  VIADD R11, R0.reuse, 0x583f19 ;  /* 0x00583f19000b7836 */ /* 0x040fe20000000000 */
[----:B------:R-:W-:Y:S01]  /*0140*/  LOP3.LUT R12, R0, 0x159a55e5, RZ, 0x3c, !PT ;  /* 0x159a55e5000c7812 */ /* 0x000fe200078e3cff */
[----:B--2---:R0:W-:Y:S04]  /*0150*/  STG.E.64 desc[UR6][R16.64], R14 ;  /* 0x0000000e10007986 */ /* 0x0041e8000c101b06 */
[----:B------:R0:W-:Y:S04]  /*0160*/  STG.E.64 desc[UR6][R16.64+0x8], R12 ;  /* 0x0000080c10007986 */ /* 0x0001e8000c101b06 */
[----:B------:R0:W-:Y:S01]  /*0170*/  STG.E.64 desc[UR6][R16.64+0x10], R10 ;  /* 0x0000100a10007986 */ /* 0x0001e2000c101b06 */
[----:B------:R-:W-:Y:S05]  /*0180*/  @!P0 BRA `(.L_x_1) ;  /* 0x0000000c003c8947 */ /* 0x000fea0003800000 */
[----:B------:R-:W-:Y:S01]  /*0190*/  SHF.R.S32.HI R0, RZ, 0x1f, R7 ;  /* 0x0000001fff007819 */ /* 0x000fe20000011407 */
[----:B------:R-:W-:-:S07]  /*01a0*/  IMAD.MOV.U32 R6, RZ, RZ, RZ ;  /* 0x000000ffff067224 */ /* 0x000fce00078e00ff */
.L_x_7:
[----:B------:R-:W-:Y:S01]  /*01b0*/  LOP3.LUT R18, R7, 0x3, RZ, 0xc0, !PT ;  /* 0x0000000307127812 */ /* 0x000fe200078ec0ff */
[----:B------:R-:W-:Y:S03]  /*01c0*/  BSSY.RECONVERGENT B1, `(.L_x_2) ;  /* 0x00000c5000017945 */ /* 0x000fe60003800200 */
[----:B------:R-:W-:-:S04]  /*01d0*/  ISETP.NE.U32.AND P0, PT, R18, RZ, PT ;  /* 0x000000ff1200720c */ /* 0x000fc80003f05070 */
[----:B------:R-:W-:-:S13]  /*01e0*/  ISETP.NE.AND.EX P0, PT, RZ, RZ, PT, P0 ;  /* 0x000000ffff00720c */ /* 0x000fda0003f05300 */
[----:B-1----:R-:W-:Y:S05]  /*01f0*/  @!P0 BRA `(.L_x_3) ;  /* 0x0000000c00048947 */ /* 0x002fea0003800000 */
[----:B------:R-:W1:Y:S01]  /*0200*/  LDC.64 R2, c[0x4][RZ] ;  /* 0x01000000ff027b82 */ /* 0x000e620000000a00 */
[----:B------:R-:W-:Y:S02]  /*0210*/  IMAD.MOV.U32 R19, RZ, RZ, RZ ;  /* 0x000000ffff137224 */ /* 0x000fe400078e00ff */
[----:B-1----:R-:W-:-:S07]  /*0220*/  IMAD.WIDE.U32 R2, R6, 0xc80, R2 ;  /* 0x00000c8006027825 */ /* 0x002fce00078e0002 */
.L_x_6:
[----:B------:R-:W-:Y:S01]  /*0230*/  IMAD.MOV.U32 R21, RZ, RZ, RZ ;  /* 0x000000ffff157224 */ /* 0x000fe200078e00ff */
[----:B01----:R-:W-:Y:S02]  /*0240*/  CS2R R10, SRZ ;  /* 0x00000000000a7805 */ /* 0x003fe4000001ff00 */
[----:B------:R-:W-:Y:S01]  /*0250*/  CS2R R12, SRZ ;  /* 0x00000000000c7805 */ /* 0x000fe2000001ff00 */
[----:B------:R-:W-:-:S07]  /*0260*/  IMAD.MOV.U32 R15, RZ, RZ, RZ ;  /* 0x000000ffff0f7224 */ /* 0x000fce00078e00ff */
.L_x_5:
[----:B------:R-:W-:-:S05]  /*0270*/  IMAD.WIDE.U32 R4, R21, 0x4, R16 ;  /* 0x0000000415047825 */ /* 0x000fca00078e0010 */
[----:B------:R0:W5:Y:S01]  /*0280*/  LDG.E R20, desc[UR6][R4.64+0x4] ;  /* 0x0000040604147981 */ /* 0x000162000c1e1900 */
[----:B------:R-:W-:Y:S02]  /*0290*/  IMAD.SHL.U32 R22, R21, 0x20, RZ ;  /* 0x0000002015167824 */ /* 0x000fe400078e00ff */
[----:B------:R-:W-:-:S07]  /*02a0*/  IMAD.MOV.U32 R23, RZ, RZ, RZ ;  /* 0x000000ffff177224 */ /* 0x000fce00078e00ff */
.L_x_4:
[----:B-----5:R-:W-:Y:S01]  /*02b0*/  SHF.R.U32.HI R27, RZ, R23, R20 ;  /* 0x00000017ff1b7219 */ /* 0x020fe20000011614 */
[----:B0-----:R-:W-:-:S03]  /*02c0*/  IMAD.IADD R4, R22, 0x1, R23 ;  /* 0x0000000116047824 */ /* 0x001fc600078e0217 */
[----:B------:R-:W-:-:S04]  /*02d0*/  LOP3.LUT R5, R27, 0x1, RZ, 0xc0, !PT ;  /* 0x000000011b057812 */ /* 0x000fc800078ec0ff */
[----:B------:R-:W-:Y:S01]  /*02e0*/  ISETP.NE.U32.AND P0, PT, R5, 0x1, PT ;  /* 0x000000010500780c */ /* 0x000fe20003f05070 */
[----:B------:R-:W-:-:S04]  /*02f0*/  IMAD R5, R4, 0x5, RZ ;  /* 0x0000000504057824 */ /* 0x000fc800078e02ff */
[----:B------:R-:W-:-:S08]  /*0300*/  IMAD.WIDE.U32 R4, R5, 0x4, R2 ;  /* 0x0000000405047825 */ /* 0x000fd000078e0002 */
[----:B------:R-:W2:Y:S04]  /*0310*/  @!P0 LDG.E R24, desc[UR6][R4.64] ;  /* 0x0000000604188981 */ /* 0x000ea8000c1e1900 */
[----:B------:R-:W3:Y:S01]  /*0320*/  @!P0 LDG.E R26, desc[UR6][R4.64+0x8] ;  /* 0x00000806041a8981 */ /* 0x000ee2000c1e1900 */
[----:B------:R-:W-:-:S03]  /*0330*/  R2P PR, R27, 0x7e ;  /* 0x0000007e1b007804 */ /* 0x000fc60000000000 */
[----:B------:R-:W4:Y:S04]  /*0340*/  @!P0 LDG.E R25, desc[UR6][R4.64+0x4] ;  /* 0x0000040604198981 */ /* 0x000f28000c1e1900 */
[----:B------:R-:W4:Y:S06]  /*0350*/  @!P0 LDG.E R29, desc[UR6][R4.64+0xc] ;  /* 0x00000c06041d8981 */ /* 0x000f2c000c1e1900 */
[----:B------:R-:W4:Y:S04]  /*0360*/  @P2 LDG.E R28, desc[UR6][R4.64+0x38] ;  /* 0x00003806041c2981 */ /* 0x000f28000c1e1900 */
[----:B------:R-:W4:Y:S01]  /*0370*/  @P3 LDG.E R30, desc[UR6][R4.64+0x4c] ;  /* 0x00004c06041e3981 */ /* 0x000f22000c1e1900 */
[----:B--2---:R-:W-:-:S03]  /*0380*/  @!P0 LOP3.LUT R15, R15, R24, RZ, 0x3c, !PT ;  /* 0x000000180f0f8212 */ /* 0x004fc600078e3cff */
[----:B------:R-:W2:Y:S01]  /*0390*/  @!P0 LDG.E R24, desc[UR6][R4.64+0x10] ;  /* 0x0000100604188981 */ /* 0x000ea2000c1e1900 */
[----:B---3--:R-:W-:-:S03]  /*03a0*/  @!P0 LOP3.LUT R13, R13, R26, RZ, 0x3c, !PT ;  /* 0x0000001a0d0d8212 */ /* 0x008fc600078e3cff */
[----:B------:R-:W3:Y:S01]  /*03b0*/  @P1 LDG.E R26, desc[UR6][R4.64+0x24] ;  /* 0x00002406041a1981 */ /* 0x000ee2000c1e1900 */
[----:B--2---:R-:W-:-:S03]  /*03c0*/  @!P0 LOP3.LUT R11, R11, R24, RZ, 0x3c, !PT ;  /* 0x000000180b0b8212 */ /* 0x004fc600078e3cff */
[----:B------:R-:W2:Y:S01]  /*03d0*/  @P1 LDG.E R24, desc[UR6][R4.64+0x14] ;  /* 0x0000140604181981 */ /* 0x000ea2000c1e1900 */
[----:B---3--:R-:W-:-:S03]  /*03e0*/  @P1 LOP3.LUT R11, R11, R26, RZ, 0x3c, !PT ;  /* 0x0000001a0b0b1212 */ /* 0x008fc600078e3cff */
[----:B------:R-:W3:Y:S01]  /*03f0*/  @P4 LDG.E R26, desc[UR6][R4.64+0x60] ;  /* 0x00006006041a4981 */ /* 0x000ee2000c1e1900 */
[----:B----4-:R-:W-:Y:S02]  /*0400*/  @P2 LOP3.LUT R11, R11, R28, RZ, 0x3c, !PT ;  /* 0x0000001c0b0b2212 */ /* 0x010fe400078e3cff */
[----:B------:R-:W-:Y:S01]  /*0410*/  @!P0 LOP3.LUT R12, R12, R25, RZ, 0x3c, !PT ;  /* 0x000000190c0c8212 */ /* 0x000fe200078e3cff */
[----:B------:R-:W4:Y:S01]  /*0420*/  @P5 LDG.E R28, desc[UR6][R4.64+0x74] ;  /* 0x00007406041c5981 */ /* 0x000f22000c1e1900 */
[----:B------:R-:W-:Y:S02]  /*0430*/  @P3 LOP3.LUT R11, R11, R30, RZ, 0x3c, !PT ;  /* 0x0000001e0b0b3212 */ /* 0x000fe400078e3cff */
[----:B------:R-:W-:Y:S01]  /*0440*/  @!P0 LOP3.LUT R10, R10, R29, RZ, 0x3c, !PT ;  /* 0x0000001d0a0a8212 */ /* 0x000fe200078e3cff */
[----:B------:R-:W4:Y:S04]  /*0450*/  @P1 LDG.E R25, desc[UR6][R4.64+0x18] ;  /* 0x0000180604191981 */ /* 0x000f28000c1e1900 */
[----:B------:R-:W4:Y:S04]  /*0460*/  @P1 LDG.E R29, desc[UR6][R4.64+0x20] ;  /* 0x00002006041d1981 */ /* 0x000f28000c1e1900 */
[----:B------:R-:W4:Y:S01]  /*0470*/  @P6 LDG.E R30, desc[UR6][R4.64+0x88] ;  /* 0x00008806041e6981 */ /* 0x000f22000c1e1900 */
[----:B--2---:R-:W-:-:S03]  /*0480*/  @P1 LOP3.LUT R15, R15, R24, RZ, 0x3c, !PT ;  /* 0x000000180f0f1212 */ /* 0x004fc600078e3cff */
[----:B------:R-:W2:Y:S01]  /*0490*/  @P1 LDG.E R24, desc[UR6][R4.64+0x1c] ;  /* 0x00001c0604181981 */ /* 0x000ea2000c1e1900 */
[----:B---3--:R-:W-:-:S03]  /*04a0*/  @P4 LOP3.LUT R11, R11, R26, RZ, 0x3c, !PT ;  /* 0x0000001a0b0b4212 */ /* 0x008fc600078e3cff */
[----:B------:R-:W3:Y:S01]  /*04b0*/  @P2 LDG.E R26, desc[UR6][R4.64+0x28] ;  /* 0x00002806041a2981 */ /* 0x000ee2000c1e1900 */
[----:B----4-:R-:W-:-:S03]  /*04c0*/  @P1 LOP3.LUT R12, R12, R25, RZ, 0x3c, !PT ;  /* 0x000000190c0c1212 */ /* 0x010fc600078e3cff */
[----:B------:R-:W4:Y:S01]  /*04d0*/  @P2 LDG.E R25, desc[UR6][R4.64+0x2c] ;  /* 0x00002c0604192981 */ /* 0x000f22000c1e1900 */
[----:B------:R-:W-:-:S03]  /*04e0*/  @P1 LOP3.LUT R10, R10, R29, RZ, 0x3c, !PT ;  /* 0x0000001d0a0a1212 */ /* 0x000fc600078e3cff */
        /* <DEDUP_REMOVED lines=29> */
[----:B------:R-:W-:Y:S02]  /*06c0*/  LOP3.LUT P0, RZ, R27, 0x80, RZ, 0xc0, !PT ;  /* 0x000000801bff7812 */ /* 0x000fe4000780c0ff */
[----:B----4-:R-:W-:Y:S02]  /*06d0*/  @P5 LOP3.LUT R12, R12, R25, RZ, 0x3c, !PT ;  /* 0x000000190c0c5212 */ /* 0x010fe400078e3cff */
        /* <DEDUP_REMOVED lines=15> */
[----:B------:R-:W-:-:S04]  /*07d0*/  @P5 LOP3.LUT R11, R11, R28, RZ, 0x3c, !PT ;  /* 0x0000001c0b0b5212 */ /* 0x000fc800078e3cff */
[----:B------:R-:W-:Y:S02]  /*07e0*/  @P6 LOP3.LUT R11, R11, R30, RZ, 0x3c, !PT ;  /* 0x0000001e0b0b6212 */ /* 0x000fe400078e3cff */
[----:B----4-:R-:W-:Y:S02]  /*07f0*/  @P0 LOP3.LUT R12, R12, R25, RZ, 0x3c, !PT ;  /* 0x000000190c0c0212 */ /* 0x010fe400078e3cff */
[----:B------:R-:W-:Y:S02]  /*0800*/  @P0 LOP3.LUT R10, R10, R29, RZ, 0x3c, !PT ;  /* 0x0000001d0a0a0212 */ /* 0x000fe400078e3cff */
[----:B--2---:R-:W-:Y:S02]  /*0810*/  @P0 LOP3.LUT R13, R13, R24, RZ, 0x3c, !PT ;  /* 0x000000180d0d0212 */ /* 0x004fe400078e3cff */
[----:B---3--:R-:W-:Y:S02]  /*0820*/  @P0 LOP3.LUT R11, R11, R26, RZ, 0x3c, !PT ;  /* 0x0000001a0b0b0212 */ /* 0x008fe400078e3cff */
[----:B------:R-:W-:-:S13]  /*0830*/  R2P PR, R27.B1, 0x7f ;  /* 0x0000007f1b007804 */ /* 0x000fda0000001000 */
[----:B------:R-:W2:Y:S04]  /*0840*/  @P0 LDG.E R24, desc[UR6][R4.64+0xa0] ;  /* 0x0000a00604180981 */ /* 0x000ea8000c1e1900 */
[----:B------:R-:W3:Y:S04]  /*0850*/  @P0 LDG.E R25, desc[UR6][R4.64+0xa4] ;  /* 0x0000a40604190981 */ /* 0x000ee8000c1e1900 */
        /* <DEDUP_REMOVED lines=17> */
[----:B------:R-:W-:-:S04]  /*0970*/  @P0 LOP3.LUT R10, R10, R29, RZ, 0x3c, !PT ;  /* 0x0000001d0a0a0212 */ /* 0x000fc800078e3cff */
[----:B---3--:R-:W-:Y:S02]  /*0980*/  @P1 LOP3.LUT R10, R10, R25, RZ, 0x3c, !PT ;  /* 0x000000190a0a1212 */ /* 0x008fe400078e3cff */
[----:B----4-:R-:W-:Y:S01]  /*0990*/  @P2 LOP3.LUT R15, R15, R26, RZ, 0x3c, !PT ;  /* 0x0000001a0f0f2212 */ /* 0x010fe200078e3cff */
[----:B------:R-:W3:Y:S04]  /*09a0*/  @P2 LDG.E R25, desc[UR6][R4.64+0xd4] ;  /* 0x0000d40604192981 */ /* 0x000ee8000c1e1900 */
[----:B------:R-:W4:Y:S01]  /*09b0*/  @P2 LDG.E R26, desc[UR6][R4.64+0xd8] ;  /* 0x0000d806041a2981 */ /* 0x000f22000c1e1900 */
[----:B--2---:R-:W-:-:S03]  /*09c0*/  @P1 LOP3.LUT R11, R11, R24, RZ, 0x3c, !PT ;  /* 0x000000180b0b1212 */ /* 0x004fc600078e3cff */
[----:B------:R-:W2:Y:S01]  /*09d0*/  @P2 LDG.E R24, desc[UR6][R4.64+0xd0] ;  /* 0x0000d00604182981 */ /* 0x000ea2000c1e1900 */
[----:B------:R-:W-:-:S03]  /*09e0*/  LOP3.LUT P0, RZ, R27, 0x8000, RZ, 0xc0, !PT ;  /* 0x000080001bff7812 */ /* 0x000fc6000780c0ff */
[----:B------:R-:W2:Y:S01]  /*09f0*/  @P2 LDG.E R27, desc[UR6][R4.64+0xcc] ;  /* 0x0000cc06041b2981 */ /* 0x000ea2000c1e1900 */
[----:B---3--:R-:W-:-:S03]  /*0a00*/  @P2 LOP3.LUT R10, R10, R25, RZ, 0x3c, !PT ;  /* 0x000000190a0a2212 */ /* 0x008fc600078e3cff */
[----:B------:R-:W3:Y:S01]  /*0a10*/  @P3 LDG.E R25, desc[UR6][R4.64+0xe0] ;  /* 0x0000e00604193981 */ /* 0x000ee2000c1e1900 */
[----:B----4-:R-:W-:-:S03]  /*0a20*/  @P2 LOP3.LUT R11, R11, R26, RZ, 0x3c, !PT ;  /* 0x0000001a0b0b2212 */ /* 0x010fc600078e3cff */
[----:B------:R-:W4:Y:S01]  /*0a30*/  @P3 LDG.E R26, desc[UR6][R4.64+0xec] ;  /* 0x0000ec06041a3981 */ /* 0x000f22000c1e1900 */
[----:B--2---:R-:W-:-:S03]  /*0a40*/  @P2 LOP3.LUT R13, R13, R24, RZ, 0x3c, !PT ;  /* 0x000000180d0d2212 */ /* 0x004fc600078e3cff */
[----:B------:R-:W2:Y:S01]  /*0a50*/  @P3 LDG.E R24, desc[UR6][R4.64+0xe4] ;  /* 0x0000e40604183981 */ /* 0x000ea2000c1e1900 */
[----:B------:R-:W-:Y:S02]  /*0a60*/  @P2 LOP3.LUT R12, R12, R27, RZ, 0x3c, !PT ;  /* 0x0000001b0c0c2212 */ /* 0x000fe400078e3cff */
[----:B------:R-:W-:Y:S01]  /*0a70*/  @P3 LOP3.LUT R15, R15, R28, RZ, 0x3c, !PT ;  /* 0x0000001c0f0f3212 */ /* 0x000fe200078e3cff */
[----:B------:R-:W2:Y:S01]  /*0a80*/  @P3 LDG.E R27, desc[UR6][R4.64+0xe8] ;  /* 0x0000e806041b3981 */ /* 0x000ea2000c1e1900 */
[----:B---3--:R-:W-:-:S03]  /*0a90*/  @P3 LOP3.LUT R12, R12, R25, RZ, 0x3c, !PT ;  /* 0x000000190c0c3212 */ /* 0x008fc600078e3cff */
[----:B------:R-:W3:Y:S01]  /*0aa0*/  @P4 LDG.E R25, desc[UR6][R4.64+0xf4] ;  /* 0x0000f40604194981 */ /* 0x000ee2000c1e1900 */
[----:B----4-:R-:W-:-:S03]  /*0ab0*/  @P3 LOP3.LUT R11, R11, R26, RZ, 0x3c, !PT ;  /* 0x0000001a0b0b3212 */ /* 0x010fc600078e3cff */
        /* <DEDUP_REMOVED lines=10> */
[----:B------:R-:W-:-:S03]  /*0b60*/  @P3 LOP3.LUT R10, R10, R27, RZ, 0x3c, !PT ;  /* 0x0000001b0a0a3212 */ /* 0x000fc600078e3cff */
        /* <DEDUP_REMOVED lines=23> */
[----:B------:R-:W-:Y:S01]  /*0ce0*/  VIADD R23, R23, 0x10 ;  /* 0x0000001017177836 */ /* 0x000fe20000000000 */
[----:B--2---:R-:W-:Y:S02]  /*0cf0*/  @P6 LOP3.LUT R13, R13, R24, RZ, 0x3c, !PT ;  /* 0x000000180d0d6212 */ /* 0x004fe400078e3cff */
[----:B------:R-:W2:Y:S02]  /*0d00*/  @P0 LDG.E R24, desc[UR6][R4.64+0x134] ;  /* 0x0001340604180981 */ /* 0x000ea4000c1e1900 */
[----:B------:R-:W-:-:S02]  /*0d10*/  ISETP.NE.AND P1, PT, R23, 0x20, PT ;  /* 0x000000201700780c */ /* 0x000fc40003f25270 */
[----:B------:R-:W-:Y:S02]  /*0d20*/  @P0 LOP3.LUT R15, R15, R28, RZ, 0x3c, !PT ;  /* 0x0000001c0f0f0212 */ /* 0x000fe400078e3cff */
[----:B---3--:R-:W-:Y:S02]  /*0d30*/  @P0 LOP3.LUT R10, R10, R27, RZ, 0x3c, !PT ;  /* 0x0000001b0a0a0212 */ /* 0x008fe400078e3cff */
[----:B----4-:R-:W-:Y:S02]  /*0d40*/  @P0 LOP3.LUT R12, R12, R25, RZ, 0x3c, !PT ;  /* 0x000000190c0c0212 */ /* 0x010fe400078e3cff */
[----:B------:R-:W-:Y:S02]  /*0d50*/  @P0 LOP3.LUT R11, R11, R26, RZ, 0x3c, !PT ;  /* 0x0000001a0b0b0212 */ /* 0x000fe400078e3cff */
[----:B--2---:R-:W-:-:S03]  /*0d60*/  @P0 LOP3.LUT R13, R13, R24, RZ, 0x3c, !PT ;  /* 0x000000180d0d0212 */ /* 0x004fc600078e3cff */
[----:B------:R-:W-:Y:S05]  /*0d70*/  @P1 BRA `(.L_x_4) ;  /* 0xfffffff4004c1947 */ /* 0x000fea000383ffff */
[----:B------:R-:W-:-:S05]  /*0d80*/  VIADD R21, R21, 0x1 ;  /* 0x0000000115157836 */ /* 0x000fca0000000000 */
[----:B------:R-:W-:-:S13]  /*0d90*/  ISETP.NE.AND P0, PT, R21, 0x5, PT ;  /* 0x000000051500780c */ /* 0x000fda0003f05270 */
[----:B------:R-:W-:Y:S05]  /*0da0*/  @P0 BRA `(.L_x_5) ;  /* 0xfffffff400300947 */ /* 0x000fea000383ffff */
[----:B------:R1:W-:Y:S01]  /*0db0*/  STG.E desc[UR6][R16.64+0x4], R15 ;  /* 0x0000040f10007986 */ /* 0x0003e2000c101906 */
[----:B------:R-:W-:-:S03]  /*0dc0*/  VIADD R19, R19, 0x1 ;  /* 0x0000000113137836 */ /* 0x000fc60000000000 */
[----:B------:R1:W-:Y:S02]  /*0dd0*/  STG.E.64 desc[UR6][R16.64+0x8], R12 ;  /* 0x0000080c10007986 */ /* 0x0003e4000c101b06 */
[----:B------:R-:W-:Y:S02]  /*0de0*/  ISETP.GE.U32.AND P0, PT, R19, R18, PT ;  /* 0x000000121300720c */ /* 0x000fe40003f06070 */
[----:B------:R1:W-:Y:S11]  /*0df0*/  STG.E.64 desc[UR6][R16.64+0x10], R10 ;  /* 0x0000100a10007986 */ /* 0x0003f6000c101b06 */
[----:B------:R-:W-:Y:S05]  /*0e00*/  @!P0 BRA `(.L_x_6) ;  /* 0xfffffff400088947 */ /* 0x000fea000383ffff */
.L_x_3:
[----:B------:R-:W-:Y:S05]  /*0e10*/  BSYNC.RECONVERGENT B1 ;  /* 0x0000000000017941 */ /* 0x000fea0003800200 */
.L_x_2:
[C---:B------:R-:W-:Y:S01]  /*0e20*/  ISETP.GT.U32.AND P0, PT, R7.reuse, 0x3, PT ;  /* 0x000000030700780c */ /* 0x040fe20003f04070 */
[----:B------:R-:W-:Y:S01]  /*0e30*/  VIADD R6, R6, 0x1 ;  /* 0x0000000106067836 */ /* 0x000fe20000000000 */
[--C-:B------:R-:W-:Y:S02]  /*0e40*/  SHF.R.U64 R7, R7, 0x2, R0.reuse ;  /* 0x0000000207077819 */ /* 0x100fe40000001200 */
[----:B------:R-:W-:Y:S02]  /*0e50*/  ISETP.GT.U32.AND.EX P0, PT, R0, RZ, PT, P0 ;  /* 0x000000ff0000720c */ /* 0x000fe40003f04100 */
[----:B------:R-:W-:-:S11]  /*0e60*/  SHF.R.U32.HI R0, RZ, 0x2, R0 ;  /* 0x00000002ff007819 */ /* 0x000fd60000011600 */
[----:B------:R-:W-:Y:S05]  /*0e70*/  @P0 BRA `(.L_x_7) ;  /* 0xfffffff000cc0947 */ /* 0x000fea000383ffff */
.L_x_1:
[----:B------:R-:W-:Y:S05]  /*0e80*/  BSYNC.RECONVERGENT B0 ;  /* 0x0000000000007941 */ /* 0x000fea0003800200 */
.L_x_0:
[----:B------:R-:W2:Y:S01]  /*0e90*/  S2UR UR5, SR_CgaCtaId ;  /* 0x00000000000579c3 */ /* 0x000ea20000008800 */
[----:B------:R-:W-:Y:S01]  /*0ea0*/  UMOV UR4, 0x400 ;  /* 0x0000040000047882 */ /* 0x000fe20000000000 */
[----:B------:R3:W-:Y:S04]  /*0eb0*/  STG.E.64 desc[UR6][R16.64+0x18], RZ ;  /* 0x000018ff10007986 */ /* 0x0007e8000c101b06 */
[----:B------:R3:W-:Y:S04]  /*0ec0*/  STG.E desc[UR6][R16.64+0x20], RZ ;  /* 0x000020ff10007986 */ /* 0x0007e8000c101906 */
[----:B------:R3:W-:Y:S01]  /*0ed0*/  STG.E.64 desc[UR6][R16.64+0x28], RZ ;  /* 0x000028ff10007986 */ /* 0x0007e2000c101b06 */
[----:B--2---:R-:W-:Y:S01]  /*0ee0*/  ULEA UR4, UR5, UR4, 0x18 ;  /* 0x0000000405047291 */ /* 0x004fe2000f8ec0ff */
[----:B------:R-:W2:Y:S05]  /*0ef0*/  LDCU UR5, c[0x0][0x388] ;  /* 0x00007100ff0577ac */ /* 0x000eaa0008000800 */
[----:B------:R-:W-:-:S05]  /*0f00*/  LEA R7, R9, UR4, 0x2 ;  /* 0x0000000409077c11 */ /* 0x000fca000f8e10ff */
[----:B------:R3:W-:Y:S01]  /*0f10*/  STS [R7], RZ ;  /* 0x000000ff07007388 */ /* 0x0007e20000000800 */
[----:B--2---:R-:W-:-:S09]  /*0f20*/  UISETP.GE.AND UP0, UPT, UR5, 0x1, UPT ;  /* 0x000000010500788c */ /* 0x004fd2000bf06270 */
[----:B---3--:R-:W-:Y:S05]  /*0f30*/  BRA.U !UP0, `(.L_x_8) ;  /* 0x0000000d08a07547 */ /* 0x008fea000b800000 */
[----:B------:R-:W-:Y:S01]  /*0f40*/  UISETP.NE.AND UP0, UPT, UR5, 0x1, UPT ;  /* 0x000000010500788c */ /* 0x000fe2000bf05270 */
[----:B------:R-:W-:Y:S02]  /*0f50*/  IMAD.MOV.U32 R26, RZ, RZ, 0x1 ;  /* 0x00000001ff1a7424 */ /* 0x000fe400078e00ff */
[----:B------:R-:W-:-:S06]  /*0f60*/  IMAD.MOV.U32 R6, RZ, RZ, R14 ;  /* 0x000000ffff067224 */ /* 0x000fcc00078e000e */
[----:B------:R-:W-:Y:S05]  /*0f70*/  BRA.U !UP0, `(.L_x_9) ;  /* 0x00000009085c7547 */ /* 0x000fea000b800000 */
[----:B------:R-:W-:Y:S01]  /*0f80*/  ULOP3.LUT UR5, UR5, 0x7ffffffe, URZ, 0xc0, !UPT ;  /* 0x7ffffffe05057892 */ /* 0x000fe2000f8ec0ff */
[----:B------:R-:W-:Y:S02]  /*0f90*/  IMAD.MOV.U32 R26, RZ, RZ, RZ ;  /* 0x000000ffff1a7224 */ /* 0x000fe400078e00ff */
[----:B------:R-:W-:Y:S01]  /*0fa0*/  IMAD.MOV.U32 R6, RZ, RZ, R14 ;  /* 0x000000ffff067224 */ /* 0x000fe200078e000e */
[----:B------:R-:W-:-:S12]  /*0fb0*/  UIADD3 UR5, UPT, UPT, -UR5, URZ, URZ ;  /* 0x000000ff05057290 */ /* 0x000fd8000fffe1ff */
.L_x_14:
[----:B------:R-:W-:Y:S01]  /*0fc0*/  SHF.R.U32.HI R0, RZ, 0x2, R15 ;  /* 0x00000002ff007819 */ /* 0x000fe2000001160f */
[----:B------:R-:W-:Y:S01]  /*0fd0*/  IMAD.SHL.U32 R3, R11, 0x10, RZ ;  /* 0x000000100b037824 */ /* 0x000fe200078e00ff */
[----:B------:R-:W-:Y:S01]  /*0fe0*/  SHF.R.U32.HI R5, RZ, 0x2, R12 ;  /* 0x00000002ff057819 */ /* 0x000fe2000001160c */
[----:B------:R-:W-:Y:S01]  /*0ff0*/  IMAD.MOV.U32 R18, RZ, RZ, 0x0 ;  /* 0x00000000ff127424 */ /* 0x000fe200078e00ff */
[----:B------:R-:W-:Y:S01]  /*1000*/  LOP3.LUT R0, R0, R15, RZ, 0x3c, !PT ;  /* 0x0000000f00007212 */ /* 0x000fe200078e3cff */
[----:B------:R-:W-:Y:S01]  /*1010*/  IMAD.MOV.U32 R19, RZ, RZ, 0x3ca00000 ;  /* 0x3ca00000ff137424 */ /* 0x000fe200078e00ff */
[----:B------:R-:W-:Y:S01]  /*1020*/  LOP3.LUT R5, R5, R12, RZ, 0x3c, !PT ;  /* 0x0000000c05057212 */ /* 0x000fe200078e3cff */
[----:B------:R-:W-:Y:S01]  /*1030*/  UIADD3 UR5, UPT, UPT, UR5, 0x2, URZ ;  /* 0x0000000205057890 */ /* 0x000fe2000fffe0ff */
[----:B------:R-:W-:Y:S01]  /*1040*/  SHF.R.U32.HI R4, RZ, 0x2, R13 ;  /* 0x00000002ff047819 */ /* 0x000fe2000001160d */
[----:B------:R-:W-:Y:S01]  /*1050*/  IMAD.SHL.U32 R2, R0, 0x2, RZ ;  /* 0x0000000200027824 */ /* 0x000fe200078e00ff */
[----:B------:R-:W-:Y:S01]  /*1060*/  BSSY.RECONVERGENT B0, `(.L_x_10) ;  /* 0x0000039000007945 */ /* 0x000fe20003800200 */
[----:B------:R-:W-:Y:S01]  /*1070*/  UISETP.NE.AND UP0, UPT, UR5, URZ, UPT ;  /* 0x000000ff0500728c */ /* 0x000fe2000bf05270 */
[----:B------:R-:W-:-:S02]  /*1080*/  LOP3.LUT R4, R4, R13, RZ, 0x3c, !PT ;  /* 0x0000000d04047212 */ /* 0x000fc400078e3cff */
[----:B------:R-:W-:-:S04]  /*1090*/  LOP3.LUT R2, R0, R2, R3, 0x96, !PT ;  /* 0x0000000200027212 */ /* 0x000fc800078e9603 */
[----:B------:R-:W-:Y:S01]  /*10a0*/  LOP3.LUT R27, R2, R11, RZ, 0x3c, !PT ;  /* 0x0000000b021b7212 */ /* 0x000fe200078e3cff */
[----:B------:R-:W-:-:S03]  /*10b0*/  IMAD.SHL.U32 R2, R5, 0x2, RZ ;  /* 0x0000000205027824 */ /* 0x000fc600078e00ff */
[----:B------:R-:W-:Y:S01]  /*10c0*/  IADD3 R23, PT, PT, R6, 0x587c5, R27 ;  /* 0x000587c506177810 */ /* 0x000fe20007ffe01b */
[----:B------:R-:W-:-:S05]  /*10d0*/  IMAD.SHL.U32 R0, R27, 0x10, RZ ;  /* 0x000000101b007824 */ /* 0x000fca00078e00ff */
[----:B------:R-:W-:Y:S02]  /*10e0*/  LOP3.LUT R0, R5, R2, R0, 0x96, !PT ;  /* 0x0000000205007212 */ /* 0x000fe400078e9600 */
[----:B------:R-:W-:Y:S02]  /*10f0*/  SHF.R.U32.HI R5, RZ, 0x2, R10 ;  /* 0x00000002ff057819 */ /* 0x000fe4000001160a */
[----:B01----:R-:W-:Y:S01]  /*1100*/  LOP3.LUT R13, R0, R27, RZ, 0x3c, !PT ;  /* 0x0000001b000d7212 */ /* 0x003fe200078e3cff */
[----:B------:R-:W-:Y:S01]  /*1110*/  IMAD.SHL.U32 R0, R4, 0x2, RZ ;  /* 0x0000000204007824 */ /* 0x000fe200078e00ff */
[----:B------:R-:W-:-:S03]  /*1120*/  LOP3.LUT R5, R5, R10, RZ, 0x3c, !PT ;  /* 0x0000000a05057212 */ /* 0x000fc600078e3cff */
[----:B------:R-:W-:Y:S02]  /*1130*/  IMAD.SHL.U32 R3, R13, 0x10, RZ ;  /* 0x000000100d037824 */ /* 0x000fe400078e00ff */
[----:B------:R-:W-:-:S03]  /*1140*/  IMAD.SHL.U32 R2, R5, 0x2, RZ ;  /* 0x0000000205027824 */ /* 0x000fc600078e00ff */
[----:B------:R-:W-:Y:S02]  /*1150*/  LOP3.LUT R0, R4, R0, R3, 0x96, !PT ;  /* 0x0000000004007212 */ /* 0x000fe400078e9603 */
[----:B------:R-:W-:Y:S02]  /*1160*/  IADD3 R4, PT, PT, R6, 0xb0f8a, R13 ;  /* 0x000b0f8a06047810 */ /* 0x000fe40007ffe00d */
[----:B------:R-:W-:-:S04]  /*1170*/  LOP3.LUT R25, R0, R13, RZ, 0x3c, !PT ;  /* 0x0000000d00197212 */ /* 0x000fc800078e3cff */
[----:B------:R-:W-:Y:S01]  /*1180*/  IADD3 R21, PT, PT, R6, 0x10974f, R25 ;  /* 0x0010974f06157810 */ /* 0x000fe20007ffe019 */
[----:B------:R-:W-:-:S05]  /*1190*/  IMAD.SHL.U32 R0, R25, 0x10, RZ ;  /* 0x0000001019007824 */ /* 0x000fca00078e00ff */
[----:B------:R-:W-:Y:S01]  /*11a0*/  LOP3.LUT R0, R5, R2, R0, 0x96, !PT ;  /* 0x0000000205007212 */ /* 0x000fe200078e9600 */
[----:B------:R-:W-:-:S03]  /*11b0*/  IMAD.WIDE.U32 R4, R4, 0x200000, RZ ;  /* 0x0020000004047825 */ /* 0x000fc600078e00ff */
[----:B------:R-:W-:Y:S02]  /*11c0*/  LOP3.LUT R15, R0, R25, RZ, 0x3c, !PT ;  /* 0x00000019000f7212 */ /* 0x000fe400078e3cff */
[----:B------:R-:W-:Y:S01]  /*11d0*/  LOP3.LUT R22, R4, R23, RZ, 0x3c, !PT ;  /* 0x0000001704167212 */ /* 0x000fe200078e3cff */
[----:B------:R-:W-:Y:S01]  /*11e0*/  IMAD.MOV.U32 R23, RZ, RZ, R5 ;  /* 0x000000ffff177224 */ /* 0x000fe200078e0005 */
[----:B------:R-:W-:-:S03]  /*11f0*/  IADD3 R2, PT, PT, R6, 0x161f14, R15 ;  /* 0x00161f1406027810 */ /* 0x000fc60007ffe00f */
[----:B------:R-:W0:Y:S02]  /*1200*/  I2F.F64.U64 R4, R22 ;  /* 0x0000001600047312 */ /* 0x000e240000301800 */
[----:B------:R-:W-:-:S03]  /*1210*/  IMAD.WIDE.U32 R2, R2, 0x200000, RZ ;  /* 0x0020000002027825 */ /* 0x000fc600078e00ff */
[----:B------:R-:W-:Y:S01]  /*1220*/  LOP3.LUT R20, R2, R21, RZ, 0x3c, !PT ;  /* 0x0000001502147212 */ /* 0x000fe200078e3cff */
[----:B------:R-:W-:-:S04]  /*1230*/  IMAD.MOV.U32 R21, RZ, RZ, R3 ;  /* 0x000000ffff157224 */ /* 0x000fc800078e0003 */
[----:B------:R-:W1:Y:S01]  /*1240*/  I2F.F64.U64 R2, R20 ;  /* 0x0000001400027312 */ /* 0x000e620000301800 */
[-C--:B0-----:R-:W-:Y:S02]  /*1250*/  DFMA R4, R4, R18.reuse, 5.5511151231257827021e-17 ;  /* 0x3c9000000404742b */ /* 0x081fe40000000012 */
[----:B-1----:R-:W-:-:S08]  /*1260*/  DFMA R2, R2, R18, 5.5511151231257827021e-17 ;  /* 0x3c9000000202742b */ /* 0x002fd00000000012 */
[----:B------:R-:W-:Y:S01]  /*1270*/  DMUL R18, R2, R2 ;  /* 0x0000000202127228 */ /* 0x000fe20000000000 */
[----:B------:R-:W-:Y:S02]  /*1280*/  IMAD.MOV.U32 R2, RZ, RZ, 0x0 ;  /* 0x00000000ff027424 */ /* 0x000fe400078e00ff */
[----:B------:R-:W-:-:S05]  /*1290*/  IMAD.MOV.U32 R3, RZ, RZ, 0x3fd80000 ;  /* 0x3fd80000ff037424 */ /* 0x000fca00078e00ff */
[----:B------:R-:W-:-:S06]  /*12a0*/  DFMA R18, R4, R4, R18 ;  /* 0x000000040412722b */ /* 0x000fcc0000000012 */
[----:B------:R-:W0:Y:S04]  /*12b0*/  MUFU.RSQ64H R29, R19 ;  /* 0x00000013001d7308 */ /* 0x000e280000001c00 */
[----:B------:R-:W-:-:S05]  /*12c0*/  VIADD R28, R19, 0xfcb00000 ;  /* 0xfcb00000131c7836 */ /* 0x000fca0000000000 */
[----:B------:R-:W-:Y:S01]  /*12d0*/  ISETP.GE.U32.AND P0, PT, R28, 0x7ca00000, PT ;  /* 0x7ca000001c00780c */ /* 0x000fe20003f06070 */
[----:B0-----:R-:W-:-:S08]  /*12e0*/  DMUL R4, R28, R28 ;  /* 0x0000001c1c047228 */ /* 0x001fd00000000000 */
[----:B------:R-:W-:-:S08]  /*12f0*/  DFMA R4, R18, -R4, 1 ;  /* 0x3ff000001204742b */ /* 0x000fd00000000804 */
[----:B------:R-:W-:Y:S02]  /*1300*/  DFMA R2, R4, R2, 0.5 ;  /* 0x3fe000000402742b */ /* 0x000fe40000000002 */
[----:B------:R-:W-:-:S08]  /*1310*/  DMUL R30, R28, R4 ;  /* 0x000000041c1e7228 */ /* 0x000fd00000000000 */
[----:B------:R-:W-:-:S08]  /*1320*/  DFMA R30, R2, R30, R28 ;  /* 0x0000001e021e722b */ /* 0x000fd0000000001c */
[----:B------:R-:W-:Y:S02]  /*1330*/  DMUL R2, R18, R30 ;  /* 0x0000001e12027228 */ /* 0x000fe40000000000 */
[----:B------:R-:W-:Y:S02]  /*1340*/  VIADD R23, R31, 0xfff00000 ;  /* 0xfff000001f177836 */ /* 0x000fe40000000000 */
[----:B------:R-:W-:-:S04]  /*1350*/  IMAD.MOV.U32 R22, RZ, RZ, R30 ;  /* 0x000000ffff167224 */ /* 0x000fc800078e001e */
[----:B------:R-:W-:-:S08]  /*1360*/  DFMA R4, R2, -R2, R18 ;  /* 0x800000020204722b */ /* 0x000fd00000000012 */
[----:B------:R-:W-:Y:S01]  /*1370*/  DFMA R20, R4, R22, R2 ;  /* 0x000000160414722b */ /* 0x000fe20000000002 */
[----:B--2---:R-:W-:Y:S10]  /*1380*/  @!P0 BRA `(.L_x_11) ;  /* 0x0000000000188947 */ /* 0x004ff40003800000 */
[----:B------:R-:W-:Y:S01]  /*1390*/  IMAD.MOV.U32 R0, RZ, RZ, R30 ;  /* 0x000000ffff007224 */ /* 0x000fe200078e001e */
[----:B------:R-:W-:Y:S01]  /*13a0*/  MOV R22, 0x13d0 ;  /* 0x000013d000167802 */ /* 0x000fe20000000f00 */
[----:B------:R-:W-:-:S07]  /*13b0*/  IMAD.MOV.U32 R24, RZ, RZ, R28 ;  /* 0x000000ffff187224 */ /* 0x000fce00078e001c */
[----:B------:R-:W-:Y:S05]  /*13c0*/  CALL.REL.NOINC `($__internal_0_$__cuda_sm20_dsqrt_rn_f64_mediumpath_v1) ;  /* 0x0000000c00107944 */ /* 0x000fea0003c00000 */
[----:B------:R-:W-:Y:S02]  /*13d0*/  IMAD.MOV.U32 R20, RZ, RZ, R2 ;  /* 0x000000ffff147224 */ /* 0x000fe400078e0002 */
[----:B------:R-:W-:-:S07]  /*13e0*/  IMAD.MOV.U32 R21, RZ, RZ, R3 ;  /* 0x000000ffff157224 */ /* 0x000fce00078e0003 */
.L_x_11:
[----:B------:R-:W-:Y:S05]  /*13f0*/  BSYNC.RECONVERGENT B0 ;  /* 0x0000000000007941 */ /* 0x000fea0003800200 */
.L_x_10:
[----:B------:R-:W-:Y:S01]  /*1400*/  SHF.R.U32.HI R0, RZ, 0x2, R11 ;  /* 0x00000002ff007819 */ /* 0x000fe2000001160b */
[----:B------:R-:W-:Y:S01]  /*1410*/  IMAD.SHL.U32 R3, R15, 0x10, RZ ;  /* 0x000000100f037824 */ /* 0x000fe200078e00ff */
[----:B------:R-:W-:Y:S01]  /*1420*/  SHF.R.U32.HI R4, RZ, 0x2, R27 ;  /* 0x00000002ff047819 */ /* 0x000fe2000001161b */
[----:B------:R-:W-:Y:S01]  /*1430*/  IMAD.MOV.U32 R18, RZ, RZ, 0x0 ;  /* 0x00000000ff127424 */ /* 0x000fe200078e00ff */
[----:B------:R-:W-:Y:S01]  /*1440*/  LOP3.LUT R0, R0, R11, RZ, 0x3c, !PT ;  /* 0x0000000b00007212 */ /* 0x000fe200078e3cff */
[----:B------:R-:W-:Y:S01]  /*1450*/  IMAD.MOV.U32 R30, RZ, RZ, 0x0 ;  /* 0x00000000ff1e7424 */ /* 0x000fe200078e00ff */
[----:B------:R-:W-:Y:S01]  /*1460*/  LOP3.LUT R4, R4, R27, RZ, 0x3c, !PT ;  /* 0x0000001b04047212 */ /* 0x000fe200078e3cff */
[----:B------:R-:W-:Y:S01]  /*1470*/  IMAD.MOV.U32 R31, RZ, RZ, 0x3fd80000 ;  /* 0x3fd80000ff1f7424 */ /* 0x000fe200078e00ff */
[----:B------:R-:W-:Y:S01]  /*1480*/  DSETP.GTU.AND P0, PT, R20, 1, PT ;  /* 0x3ff000001400742a */ /* 0x000fe20003f0c000 */
[C---:B------:R-:W-:Y:S01]  /*1490*/  IMAD.SHL.U32 R2, R0.reuse, 0x2, RZ ;  /* 0x0000000200027824 */ /* 0x040fe200078e00ff */
[----:B------:R-:W-:Y:S04]  /*14a0*/  BSSY.RECONVERGENT B0, `(.L_x_12) ;  /* 0x000003b000007945 */ /* 0x000fe80003800200 */
[----:B------:R-:W-:Y:S01]  /*14b0*/  LOP3.LUT R2, R0, R2, R3, 0x96, !PT ;  /* 0x0000000200027212 */ /* 0x000fe200078e9603 */
[----:B------:R-:W-:-:S03]  /*14c0*/  IMAD.SHL.U32 R0, R4, 0x2, RZ ;  /* 0x0000000204007824 */ /* 0x000fc600078e00ff */
[----:B------:R-:W-:Y:S02]  /*14d0*/  LOP3.LUT R12, R2, R15, RZ, 0x3c, !PT ;  /* 0x0000000f020c7212 */ /* 0x000fe400078e3cff */
[----:B------:R-:W-:Y:S02]  /*14e0*/  SHF.R.U32.HI R2, RZ, 0x2, R13 ;  /* 0x00000002ff027819 */ /* 0x000fe4000001160d */
[----:B------:R-:W-:Y:S01]  /*14f0*/  IADD3 R19, PT, PT, R6, 0x1ba6d9, R12 ;  /* 0x001ba6d906137810 */ /* 0x000fe20007ffe00c */
[----:B------:R-:W-:Y:S01]  /*1500*/  IMAD.SHL.U32 R3, R12, 0x10, RZ ;  /* 0x000000100c037824 */ /* 0x000fe200078e00ff */
[----:B------:R-:W-:-:S04]  /*1510*/  LOP3.LUT R2, R2, R13, RZ, 0x3c, !PT ;  /* 0x0000000d02027212 */ /* 0x000fc800078e3cff */
[----:B------:R-:W-:Y:S01]  /*1520*/  LOP3.LUT R3, R4, R0, R3, 0x96, !PT ;  /* 0x0000000004037212 */ /* 0x000fe200078e9603 */
[----:B------:R-:W-:Y:S01]  /*1530*/  IMAD.SHL.U32 R0, R2, 0x2, RZ ;  /* 0x0000000202007824 */ /* 0x000fe200078e00ff */
[----:B------:R-:W-:Y:S02]  /*1540*/  SHF.R.U32.HI R4, RZ, 0x2, R25 ;  /* 0x00000002ff047819 */ /* 0x000fe40000011619 */
[----:B------:R-:W-:Y:S02]  /*1550*/  LOP3.LUT R13, R3, R12, RZ, 0x3c, !PT ;  /* 0x0000000c030d7212 */ /* 0x000fe400078e3cff */
[----:B------:R-:W-:-:S03]  /*1560*/  LOP3.LUT R4, R4, R25, RZ, 0x3c, !PT ;  /* 0x0000001904047212 */ /* 0x000fc600078e3cff */
[----:B------:R-:W-:-:S05]  /*1570*/  IMAD.SHL.U32 R3, R13, 0x10, RZ ;  /* 0x000000100d037824 */ /* 0x000fca00078e00ff */
[----:B------:R-:W-:-:S04]  /*1580*/  LOP3.LUT R0, R2, R0, R3, 0x96, !PT ;  /* 0x0000000002007212 */ /* 0x000fc800078e9603 */
[----:B------:R-:W-:Y:S01]  /*1590*/  LOP3.LUT R10, R0, R13, RZ, 0x3c, !PT ;  /* 0x0000000d000a7212 */ /* 0x000fe200078e3cff */
[----:B------:R-:W-:-:S03]  /*15a0*/  IMAD.SHL.U32 R0, R4, 0x2, RZ ;  /* 0x0000000204007824 */ /* 0x000fc600078e00ff */
[----:B------:R-:W-:Y:S01]  /*15b0*/  IADD3 R25, PT, PT, R6, 0x26b663, R10 ;  /* 0x0026b66306197810 */ /* 0x000fe20007ffe00a */
[----:B------:R-:W-:-:S05]  /*15c0*/  IMAD.SHL.U32 R3, R10, 0x10, RZ ;  /* 0x000000100a037824 */ /* 0x000fca00078e00ff */
[----:B------:R-:W-:Y:S02]  /*15d0*/  LOP3.LUT R3, R4, R0, R3, 0x96, !PT ;  /* 0x0000000004037212 */ /* 0x000fe400078e9603 */
[C---:B------:R-:W-:Y:S01]  /*15e0*/  IADD3 R4, PT, PT, R6.reuse, 0x212e9e, R13 ;  /* 0x00212e9e06047810 */ /* 0x040fe20007ffe00d */
[----:B------:R-:W-:Y:S01]  /*15f0*/  VIADD R6, R6, 0x2c3e28 ;  /* 0x002c3e2806067836 */ /* 0x000fe20000000000 */
[----:B------:R-:W-:-:S03]  /*1600*/  LOP3.LUT R11, R3, R10, RZ, 0x3c, !PT ;  /* 0x0000000a030b7212 */ /* 0x000fc600078e3cff */
[----:B------:R-:W-:-:S04]  /*1610*/  IMAD.WIDE.U32 R4, R4, 0x200000, RZ ;  /* 0x0020000004047825 */ /* 0x000fc800078e00ff */
[----:B------:R-:W-:Y:S01]  /*1620*/  IMAD.IADD R2, R11, 0x1, R6 ;  /* 0x000000010b027824 */ /* 0x000fe200078e0206 */
[----:B------:R-:W-:Y:S01]  /*1630*/  LOP3.LUT R22, R4, R19, RZ, 0x3c, !PT ;  /* 0x0000001304167212 */ /* 0x000fe200078e3cff */
[----:B------:R-:W-:Y:S02]  /*1640*/  IMAD.MOV.U32 R23, RZ, RZ, R5 ;  /* 0x000000ffff177224 */ /* 0x000fe400078e0005 */
[----:B------:R-:W-:Y:S02]  /*1650*/  IMAD.WIDE.U32 R2, R2, 0x200000, RZ ;  /* 0x0020000002027825 */ /* 0x000fe400078e00ff */
[----:B------:R-:W0:Y:S02]  /*1660*/  I2F.F64.U64 R4, R22 ;  /* 0x0000001600047312 */ /* 0x000e240000301800 */
[----:B------:R-:W-:Y:S01]  /*1670*/  IMAD.MOV.U32 R19, RZ, RZ, 0x3ca00000 ;  /* 0x3ca00000ff137424 */ /* 0x000fe200078e00ff */
[----:B------:R-:W-:Y:S01]  /*1680*/  LOP3.LUT R24, R2, R25, RZ, 0x3c, !PT ;  /* 0x0000001902187212 */ /* 0x000fe200078e3cff */
[----:B------:R-:W-:-:S04]  /*1690*/  IMAD.MOV.U32 R25, RZ, RZ, R3 ;  /* 0x000000ffff197224 */ /* 0x000fc800078e0003 */
[----:B------:R1:W2:Y:S01]  /*16a0*/  I2F.F64.U64 R2, R24 ;  /* 0x0000001800027312 */ /* 0x0002a20000301800 */
[-C--:B0-----:R-:W-:Y:S01]  /*16b0*/  DFMA R4, R4, R18.reuse, 5.5511151231257827021e-17 ;  /* 0x3c9000000404742b */ /* 0x081fe20000000012 */
[----:B-1----:R-:W-:Y:S02]  /*16c0*/  VIADD R25, R26, 0x1 ;  /* 0x000000011a197836 */ /* 0x002fe40000000000 */
[----:B------:R-:W-:Y:S01]  /*16d0*/  @P0 IMAD.MOV R25, RZ, RZ, R26 ;  /* 0x000000ffff190224 */ /* 0x000fe200078e021a */
[----:B--2---:R-:W-:-:S08]  /*16e0*/  DFMA R2, R2, R18, 5.5511151231257827021e-17 ;  /* 0x3c9000000202742b */ /* 0x004fd00000000012 */
[----:B------:R-:W-:-:S08]  /*16f0*/  DMUL R18, R2, R2 ;  /* 0x0000000202127228 */ /* 0x000fd00000000000 */
        /* <DEDUP_REMOVED lines=14> */
[----:B------:R-:W-:Y:S10]  /*17e0*/  @!P0 BRA `(.L_x_13) ;  /* 0x0000000000188947 */ /* 0x000ff40003800000 */
[----:B------:R-:W-:Y:S01]  /*17f0*/  IMAD.MOV.U32 R0, RZ, RZ, R30 ;  /* 0x000000ffff007224 */ /* 0x000fe200078e001e */
[----:B------:R-:W-:Y:S01]  /*1800*/  MOV R22, 0x1830 ;  /* 0x0000183000167802 */ /* 0x000fe20000000f00 */
[----:B------:R-:W-:-:S07]  /*1810*/  IMAD.MOV.U32 R24, RZ, RZ, R28 ;  /* 0x000000ffff187224 */ /* 0x000fce00078e001c */
[----:B------:R-:W-:Y:S05]  /*1820*/  CALL.REL.NOINC `($__internal_0_$__cuda_sm20_dsqrt_rn_f64_mediumpath_v1) ;  /* 0x0000000400f87944 */ /* 0x000fea0003c00000 */
[----:B------:R-:W-:Y:S02]  /*1830*/  IMAD.MOV.U32 R26, RZ, RZ, R2 ;  /* 0x000000ffff1a7224 */ /* 0x000fe400078e0002 */
[----:B------:R-:W-:-:S07]  /*1840*/  IMAD.MOV.U32 R27, RZ, RZ, R3 ;  /* 0x000000ffff1b7224 */ /* 0x000fce00078e0003 */
.L_x_13:
[----:B------:R-:W-:Y:S05]  /*1850*/  BSYNC.RECONVERGENT B0 ;  /* 0x0000000000007941 */ /* 0x000fea0003800200 */
.L_x_12:
[----:B------:R-:W-:Y:S01]  /*1860*/  DSETP.GTU.AND P1, PT, R26, 1, PT ;  /* 0x3ff000001a00742a */ /* 0x000fe20003f2c000 */
[----:B------:R-:W-:-:S05]  /*1870*/  VIADD R26, R25, 0x1 ;  /* 0x00000001191a7836 */ /* 0x000fca0000000000 */
[----:B------:R-:W-:-:S08]  /*1880*/  DSETP.LE.OR P0, PT, R20, 1, !P1 ;  /* 0x3ff000001400742a */ /* 0x000fd00004f03400 */
[----:B------:R-:W-:-:S06]  /*1890*/  @P1 IMAD.MOV R26, RZ, RZ, R25 ;  /* 0x000000ffff1a1224 */ /* 0x000fcc00078e0219 */
[----:B------:R2:W-:Y:S01]  /*18a0*/  @P0 STS [R7], R26 ;  /* 0x0000001a07000388 */ /* 0x0005e20000000800 */
[----:B------:R-:W-:Y:S05]  /*18b0*/  BRA.U UP0, `(.L_x_14) ;  /* 0xfffffff500c07547 */ /* 0x000fea000b83ffff */
[----:B--2---:R-:W-:Y:S02]  /*18c0*/  VIADD R26, R26, 0x1 ;  /* 0x000000011a1a7836 */ /* 0x004fe40000000000 */
[----:B------:R-:W-:Y:S02]  /*18d0*/  IMAD.MOV.U32 R20, RZ, RZ, R10 ;  /* 0x000000ffff147224 */ /* 0x000fe400078e000a */
[----:B------:R-:W-:-:S07]  /*18e0*/  IMAD.MOV.U32 R21, RZ, RZ, R11 ;  /* 0x000000ffff157224 */ /* 0x000fce00078e000b */
.L_x_9:
[----:B------:R-:W2:Y:S02]  /*18f0*/  LDCU UR5, c[0x0][0x388] ;  /* 0x00007100ff0577ac */ /* 0x000ea40008000800 */
[----:B--2---:R-:W-:-:S04]  /*1900*/  ULOP3.LUT UR5, UR5, 0x1, URZ, 0xc0, !UPT ;  /* 0x0000000105057892 */ /* 0x004fc8000f8ec0ff */
[----:B------:R-:W-:-:S09]  /*1910*/  UISETP.NE.U32.AND UP0, UPT, UR5, 0x1, UPT ;  /* 0x000000010500788c */ /* 0x000fd2000bf05070 */
[----:B------:R-:W-:Y:S05]  /*1920*/  BRA.U UP0, `(.L_x_15) ;  /* 0x0000000500107547 */ /* 0x000fea000b800000 */
[----:B------:R-:W-:Y:S01]  /*1930*/  SHF.R.U32.HI R0, RZ, 0x2, R15 ;  /* 0x00000002ff007819 */ /* 0x000fe2000001160f */
[----:B------:R-:W-:Y:S01]  /*1940*/  IMAD.SHL.U32 R3, R11, 0x10, RZ ;  /* 0x000000100b037824 */ /* 0x000fe200078e00ff */
[----:B------:R-:W-:Y:S01]  /*1950*/  SHF.R.U32.HI R5, RZ, 0x2, R12 ;  /* 0x00000002ff057819 */ /* 0x000fe2000001160c */
[----:B------:R-:W-:Y:S01]  /*1960*/  IMAD.MOV.U32 R18, RZ, RZ, 0x0 ;  /* 0x00000000ff127424 */ /* 0x000fe200078e00ff */
[----:B------:R-:W-:Y:S01]  /*1970*/  LOP3.LUT R0, R0, R15, RZ, 0x3c, !PT ;  /* 0x0000000f00007212 */ /* 0x000fe200078e3cff */
[----:B------:R-:W-:Y:S01]  /*1980*/  IMAD.MOV.U32 R19, RZ, RZ, 0x3ca00000 ;  /* 0x3ca00000ff137424 */ /* 0x000fe200078e00ff */
[----:B------:R-:W-:Y:S01]  /*1990*/  LOP3.LUT R5, R5, R12, RZ, 0x3c, !PT ;  /* 0x0000000c05057212 */ /* 0x000fe200078e3cff */
[----:B------:R-:W-:Y:S01]  /*19a0*/  BSSY.RECONVERGENT B0, `(.L_x_16) ;  /* 0x0000039000007945 */ /* 0x000fe20003800200 */
[----:B------:R-:W-:Y:S01]  /*19b0*/  SHF.R.U32.HI R4, RZ, 0x2, R13 ;  /* 0x00000002ff047819 */ /* 0x000fe2000001160d */
[----:B------:R-:W-:-:S03]  /*19c0*/  IMAD.SHL.U32 R2, R0, 0x2, RZ ;  /* 0x0000000200027824 */ /* 0x000fc600078e00ff */
[----:B------:R-:W-:Y:S02]  /*19d0*/  LOP3.LUT R4, R4, R13, RZ, 0x3c, !PT ;  /* 0x0000000d04047212 */ /* 0x000fe400078e3cff */
[----:B------:R-:W-:-:S04]  /*19e0*/  LOP3.LUT R2, R0, R2, R3, 0x96, !PT ;  /* 0x0000000200027212 */ /* 0x000fc800078e9603 */
[----:B01----:R-:W-:Y:S01]  /*19f0*/  LOP3.LUT R12, R2, R11, RZ, 0x3c, !PT ;  /* 0x0000000b020c7212 */ /* 0x003fe200078e3cff */
[----:B------:R-:W-:-:S03]  /*1a00*/  IMAD.SHL.U32 R2, R5, 0x2, RZ ;  /* 0x0000000205027824 */ /* 0x000fc600078e00ff */
[----:B------:R-:W-:Y:S01]  /*1a10*/  IADD3 R23, PT, PT, R6, 0x587c5, R12 ;  /* 0x000587c506177810 */ /* 0x000fe20007ffe00c */
[----:B------:R-:W-:-:S05]  /*1a20*/  IMAD.SHL.U32 R0, R12, 0x10, RZ ;  /* 0x000000100c007824 */ /* 0x000fca00078e00ff */
[----:B------:R-:W-:Y:S01]  /*1a30*/  LOP3.LUT R5, R5, R2, R0, 0x96, !PT ;  /* 0x0000000205057212 */ /* 0x000fe200078e9600 */
[----:B------:R-:W-:-:S03]  /*1a40*/  IMAD.SHL.U32 R0, R4, 0x2, RZ ;  /* 0x0000000204007824 */ /* 0x000fc600078e00ff */
[----:B------:R-:W-:Y:S02]  /*1a50*/  LOP3.LUT R13, R5, R12, RZ, 0x3c, !PT ;  /* 0x0000000c050d7212 */ /* 0x000fe400078e3cff */
[----:B------:R-:W-:-:S03]  /*1a60*/  SHF.R.U32.HI R5, RZ, 0x2, R10 ;  /* 0x00000002ff057819 */ /* 0x000fc6000001160a */
[----:B------:R-:W-:Y:S01]  /*1a70*/  IMAD.SHL.U32 R3, R13, 0x10, RZ ;  /* 0x000000100d037824 */ /* 0x000fe200078e00ff */
[----:B------:R-:W-:-:S04]  /*1a80*/  LOP3.LUT R5, R5, R10, RZ, 0x3c, !PT ;  /* 0x0000000a05057212 */ /* 0x000fc800078e3cff */
[----:B------:R-:W-:Y:S01]  /*1a90*/  LOP3.LUT R0, R4, R0, R3, 0x96, !PT ;  /* 0x0000000004007212 */ /* 0x000fe200078e9603 */
[----:B------:R-:W-:-:S03]  /*1aa0*/  IMAD.SHL.U32 R2, R5, 0x2, RZ ;  /* 0x0000000205027824 */ /* 0x000fc600078e00ff */
[----:B------:R-:W-:-:S04]  /*1ab0*/  LOP3.LUT R20, R0, R13, RZ, 0x3c, !PT ;  /* 0x0000000d00147212 */ /* 0x000fc800078e3cff */
[----:B------:R-:W-:Y:S01]  /*1ac0*/  IADD3 R29, PT, PT, R6, 0x10974f, R20 ;  /* 0x0010974f061d7810 */ /* 0x000fe20007ffe014 */
[----:B------:R-:W-:-:S05]  /*1ad0*/  IMAD.SHL.U32 R0, R20, 0x10, RZ ;  /* 0x0000001014007824 */ /* 0x000fca00078e00ff */
[----:B------:R-:W-:Y:S02]  /*1ae0*/  LOP3.LUT R5, R5, R2, R0, 0x96, !PT ;  /* 0x0000000205057212 */ /* 0x000fe400078e9600 */
[----:B------:R-:W-:Y:S02]  /*1af0*/  IADD3 R2, PT, PT, R6, 0xb0f8a, R13 ;  /* 0x000b0f8a06027810 */ /* 0x000fe40007ffe00d */
[----:B------:R-:W-:-:S03]  /*1b00*/  LOP3.LUT R21, R5, R20, RZ, 0x3c, !PT ;  /* 0x0000001405157212 */ /* 0x000fc600078e3cff */
[----:B------:R-:W-:Y:S01]  /*1b10*/  IMAD.WIDE.U32 R2, R2, 0x200000, RZ ;  /* 0x0020000002027825 */ /* 0x000fe200078e00ff */
[----:B------:R-:W-:Y:S02]  /*1b20*/  IADD3 R4, PT, PT, R6, 0x161f14, R21 ;  /* 0x00161f1406047810 */ /* 0x000fe40007ffe015 */
[----:B------:R-:W-:-:S03]  /*1b30*/  LOP3.LUT R22, R2, R23, RZ, 0x3c, !PT ;  /* 0x0000001702167212 */ /* 0x000fc600078e3cff */
[----:B------:R-:W-:-:S04]  /*1b40*/  IMAD.WIDE.U32 R4, R4, 0x200000, RZ ;  /* 0x0020000004047825 */ /* 0x000fc800078e00ff */
[----:B------:R-:W-:Y:S01]  /*1b50*/  IMAD.MOV.U32 R23, RZ, RZ, R3 ;  /* 0x000000ffff177224 */ /* 0x000fe200078e0003 */
[----:B------:R-:W-:Y:S01]  /*1b60*/  LOP3.LUT R28, R4, R29, RZ, 0x3c, !PT ;  /* 0x0000001d041c7212 */ /* 0x000fe200078e3cff */
[----:B------:R-:W-:Y:S02]  /*1b70*/  IMAD.MOV.U32 R29, RZ, RZ, R5 ;  /* 0x000000ffff1d7224 */ /* 0x000fe400078e0005 */
[----:B------:R-:W0:Y:S08]  /*1b80*/  I2F.F64.U64 R2, R22 ;  /* 0x0000001600027312 */ /* 0x000e300000301800 */
[----:B------:R1:W2:Y:S01]  /*1b90*/  I2F.F64.U64 R4, R28 ;  /* 0x0000001c00047312 */ /* 0x0002a20000301800 */
[----:B0-----:R-:W-:Y:S01]  /*1ba0*/  DFMA R2, R2, R18, 5.5511151231257827021e-17 ;  /* 0x3c9000000202742b */ /* 0x001fe20000000012 */
[----:B-1----:R-:W-:-:S02]  /*1bb0*/  IMAD.MOV.U32 R28, RZ, RZ, 0x0 ;  /* 0x00000000ff1c7424 */ /* 0x002fc400078e00ff */
[----:B------:R-:W-:Y:S01]  /*1bc0*/  IMAD.MOV.U32 R29, RZ, RZ, 0x3fd80000 ;  /* 0x3fd80000ff1d7424 */ /* 0x000fe200078e00ff */
        /* <DEDUP_REMOVED lines=18> */
[----:B------:R-:W-:-:S07]  /*1cf0*/  MOV R22, 0x1d10 ;  /* 0x00001d1000167802 */ /* 0x000fce0000000f00 */
[----:B------:R-:W-:Y:S05]  /*1d00*/  CALL.REL.NOINC `($__internal_0_$__cuda_sm20_dsqrt_rn_f64_mediumpath_v1) ;  /* 0x0000000000c07944 */ /* 0x000fea0003c00000 */
[----:B------:R-:W-:Y:S02]  /*1d10*/  IMAD.MOV.U32 R30, RZ, RZ, R2 ;  /* 0x000000ffff1e7224 */ /* 0x000fe400078e0002 */
[----:B------:R-:W-:-:S07]  /*1d20*/  IMAD.MOV.U32 R31, RZ, RZ, R3 ;  /* 0x000000ffff1f7224 */ /* 0x000fce00078e0003 */
.L_x_17:
[----:B------:R-:W-:Y:S05]  /*1d30*/  BSYNC.RECONVERGENT B0 ;  /* 0x0000000000007941 */ /* 0x000fea0003800200 */
.L_x_16:
[----:B------:R-:W-:Y:S01]  /*1d40*/  DSETP.GTU.AND P0, PT, R30, 1, PT ;  /* 0x3ff000001e00742a */ /* 0x000fe20003f0c000 */
[----:B------:R-:W-:-:S13]  /*1d50*/  IMAD.MOV.U32 R15, RZ, RZ, R11 ;  /* 0x000000ffff0f7224 */ /* 0x000fda00078e000b */
[----:B------:R2:W-:Y:S02]  /*1d60*/  @!P0 STS [R7], R26 ;  /* 0x0000001a07008388 */ /* 0x0005e40000000800 */
.L_x_15:
[----:B------:R-:W0:Y:S01]  /*1d70*/  LDC R3, c[0x0][0x388] ;  /* 0x0000e200ff037b82 */ /* 0x000e220000000800 */
[----:B------:R3:W-:Y:S04]  /*1d80*/  STG.E.64 desc[UR6][R16.64+0x8], R12 ;  /* 0x0000080c10007986 */ /* 0x0007e8000c101b06 */
[----:B------:R3:W-:Y:S01]  /*1d90*/  STG.E.64 desc[UR6][R16.64+0x10], R20 ;  /* 0x0000101410007986 */ /* 0x0007e2000c101b06 */
[----:B0-----:R-:W-:-:S05]  /*1da0*/  IMAD R14, R3, 0x161f14, R14 ;  /* 0x00161f14030e7824 */ /* 0x001fca00078e020e */
[----:B------:R3:W-:Y:S02]  /*1db0*/  STG.E.64 desc[UR6][R16.64], R14 ;  /* 0x0000000e10007986 */ /* 0x0007e4000c101b06 */
.L_x_8:
[----:B------:R-:W4:Y:S08]  /*1dc0*/  LDC.64 R2, c[0x0][0x380] ;  /* 0x0000e000ff027b82 */ /* 0x000f300000000a00 */
[----:B------:R-:W-:Y:S01]  /*1dd0*/  BAR.SYNC.DEFER_BLOCKING 0x0 ;  /* 0x0000000000007b1d */ /* 0x000fe20000010000 */
[----:B------:R-:W-:Y:S01]  /*1de0*/  ISETP.NE.AND P0, PT, R9, RZ, PT ;  /* 0x000000ff0900720c */ /* 0x000fe20003f05270 */
[----:B----4-:R-:W-:-:S05]  /*1df0*/  IMAD.WIDE.U32 R2, R8, 0x4, R2 ;  /* 0x0000000408027825 */ /* 0x010fca00078e0002 */
[----:B------:R4:W-:Y:S07]  /*1e00*/  STG.E desc[UR6][R2.64], RZ ;  /* 0x000000ff02007986 */ /* 0x0009ee000c101906 */
[----:B------:R-:W-:Y:S05]  /*1e10*/  @P0 EXIT ;  /* 0x000000000000094d */ /* 0x000fea0003800000 */
[----:B------:R-:W-:Y:S02]  /*1e20*/  IMAD.MOV.U32 R27, RZ, RZ, RZ ;  /* 0x000000ffff1b7224 */ /* 0x000fe400078e00ff */
[----:B------:R-:W-:-:S07]  /*1e30*/  IMAD.MOV.U32 R0, RZ, RZ, 0x40 ;  /* 0x00000040ff007424 */ /* 0x000fce00078e00ff */
.L_x_18:
[----:B01-3--:R-:W0:Y:S04]  /*1e40*/  LDS.128 R16, [R0+UR4+-0x40] ;  /* 0xffffc00400107984 */ /* 0x00be280008000c00 */
[----:B------:R-:W1:Y:S04]  /*1e50*/  LDS.128 R20, [R0+UR4+-0x30] ;  /* 0xffffd00400147984 */ /* 0x000e680008000c00 */
[----:B--2---:R-:W2:Y:S04]  /*1e60*/  LDS.128 R4, [R0+UR4+-0x20] ;  /* 0xffffe00400047984 */ /* 0x004ea80008000c00 */
[----:B------:R-:W3:Y:S04]  /*1e70*/  LDS.128 R8, [R0+UR4+-0x10] ;  /* 0xfffff00400087984 */ /* 0x000ee80008000c00 */
[----:B------:R-:W5:Y:S01]  /*1e80*/  LDS.128 R12, [R0+UR4] ;  /* 0x00000004000c7984 */ /* 0x000f620008000c00 */
[----:B0-----:R-:W-:-:S04]  /*1e90*/  IADD3 R16, PT, PT, R17, R27, R16 ;  /* 0x0000001b11107210 */ /* 0x001fc80007ffe010 */
[----:B------:R-:W-:Y:S02]  /*1ea0*/  IADD3 R24, PT, PT, R19, R16, R18 ;  /* 0x0000001013187210 */ /* 0x000fe40007ffe012 */
[----:B------:R-:W0:Y:S02]  /*1eb0*/  LDS.128 R16, [R0+UR4+0x10] ;  /* 0x0000100400107984 */ /* 0x000e240008000c00 */
[----:B-1----:R-:W-:-:S04]  /*1ec0*/  IADD3 R20, PT, PT, R21, R24, R20 ;  /* 0x0000001815147210 */ /* 0x002fc80007ffe014 */
[----:B------:R-:W-:Y:S02]  /*1ed0*/  IADD3 R24, PT, PT, R23, R20, R22 ;  /* 0x0000001417187210 */ /* 0x000fe40007ffe016 */
[----:B------:R-:W1:Y:S02]  /*1ee0*/  LDS.128 R20, [R0+UR4+0x20] ;  /* 0x0000200400147984 */ /* 0x000e640008000c00 */
[----:B--2---:R-:W-:Y:S02]  /*1ef0*/  IADD3 R4, PT, PT, R5, R24, R4 ;  /* 0x0000001805047210 */ /* 0x004fe40007ffe004 */
[----:B------:R2:W4:Y:S02]  /*1f00*/  LDS.128 R24, [R0+UR4+0x30] ;  /* 0x0000300400187984 */ /* 0x0005240008000c00 */
[----:B------:R-:W-:-:S04]  /*1f10*/  IADD3 R4, PT, PT, R7, R4, R6 ;  /* 0x0000000407047210 */ /* 0x000fc80007ffe006 */
[----:B---3--:R-:W-:Y:S01]  /*1f20*/  IADD3 R4, PT, PT, R9, R4, R8 ;  /* 0x0000000409047210 */ /* 0x008fe20007ffe008 */
[----:B--2---:R-:W-:-:S03]  /*1f30*/  VIADD R0, R0, 0x80 ;  /* 0x0000008000007836 */ /* 0x004fc60000000000 */
[----:B------:R-:W-:Y:S02]  /*1f40*/  IADD3 R4, PT, PT, R11, R4, R10 ;  /* 0x000000040b047210 */ /* 0x000fe40007ffe00a */
[----:B------:R-:W-:Y:S02]  /*1f50*/  ISETP.NE.AND P0, PT, R0, 0x440, PT ;  /* 0x000004400000780c */ /* 0x000fe40003f05270 */
[----:B-----5:R-:W-:-:S04]  /*1f60*/  IADD3 R4, PT, PT, R13, R4, R12 ;  /* 0x000000040d047210 */ /* 0x020fc80007ffe00c */
[----:B------:R-:W-:-:S04]  /*1f70*/  IADD3 R4, PT, PT, R15, R4, R14 ;  /* 0x000000040f047210 */ /* 0x000fc80007ffe00e */
[----:B0-----:R-:W-:-:S04]  /*1f80*/  IADD3 R4, PT, PT, R17, R4, R16 ;  /* 0x0000000411047210 */ /* 0x001fc80007ffe010 */
[----:B------:R-:W-:-:S04]  /*1f90*/  IADD3 R4, PT, PT, R19, R4, R18 ;  /* 0x0000000413047210 */ /* 0x000fc80007ffe012 */
[----:B-1----:R-:W-:-:S04]  /*1fa0*/  IADD3 R4, PT, PT, R21, R4, R20 ;  /* 0x0000000415047210 */ /* 0x002fc80007ffe014 */
[----:B------:R-:W-:-:S04]  /*1fb0*/  IADD3 R4, PT, PT, R23, R4, R22 ;  /* 0x0000000417047210 */ /* 0x000fc80007ffe016 */
[----:B----4-:R-:W-:-:S04]  /*1fc0*/  IADD3 R4, PT, PT, R25, R4, R24 ;  /* 0x0000000419047210 */ /* 0x010fc80007ffe018 */
[----:B------:R-:W-:Y:S01]  /*1fd0*/  IADD3 R27, PT, PT, R27, R4, R26 ;  /* 0x000000041b1b7210 */ /* 0x000fe20007ffe01a */
[----:B------:R-:W-:Y:S06]  /*1fe0*/  @P0 BRA `(.L_x_18) ;  /* 0xfffffffc00940947 */ /* 0x000fec000383ffff */
[----:B------:R-:W-:Y:S01]  /*1ff0*/  STG.E desc[UR6][R2.64], R27 ;  /* 0x0000001b02007986 */ /* 0x000fe2000c101906 */
[----:B------:R-:W-:Y:S05]  /*2000*/  EXIT ;  /* 0x000000000000794d */ /* 0x000fea0003800000 */
        .weak           $__internal_0_$__cuda_sm20_dsqrt_rn_f64_mediumpath_v1
        .type           $__internal_0_$__cuda_sm20_dsqrt_rn_f64_mediumpath_v1,@function
        .size           $__internal_0_$__cuda_sm20_dsqrt_rn_f64_mediumpath_v1,(.L_x_24 - $__internal_0_$__cuda_sm20_dsqrt_rn_f64_mediumpath_v1)
$__internal_0_$__cuda_sm20_dsqrt_rn_f64_mediumpath_v1:
[----:B------:R-:W-:Y:S01]  /*2010*/  ISETP.GE.U32.AND P0, PT, R24, -0x3400000, PT ;  /* 0xfcc000001800780c */ /* 0x000fe20003f06070 */
[----:B------:R-:W-:Y:S01]  /*2020*/  BSSY.RECONVERGENT B1, `(.L_x_19) ;  /* 0x0000025000017945 */ /* 0x000fe20003800200 */
[----:B------:R-:W-:Y:S02]  /*2030*/  IMAD.MOV.U32 R28, RZ, RZ, R0 ;  /* 0x000000ffff1c7224 */ /* 0x000fe400078e0000 */
[----:B------:R-:W-:-:S09]  /*2040*/  IMAD.MOV.U32 R29, RZ, RZ, R23 ;  /* 0x000000ffff1d7224 */ /* 0x000fd200078e0017 */
[----:B------:R-:W-:Y:S05]  /*2050*/  @!P0 BRA `(.L_x_20) ;  /* 0x0000000000208947 */ /* 0x000fea0003800000 */
[----:B------:R-:W-:-:S10]  /*2060*/  DFMA.RM R4, R4, R28, R2 ;  /* 0x0000001c0404722b */ /* 0x000fd40000004002 */
[----:B------:R-:W-:-:S05]  /*2070*/  IADD3 R2, P0, PT, R4, 0x1, RZ ;  /* 0x0000000104027810 */ /* 0x000fca0007f1e0ff */
[----:B------:R-:W-:-:S06]  /*2080*/  IMAD.X R3, RZ, RZ, R5, P0 ;  /* 0x000000ffff037224 */ /* 0x000fcc00000e0605 */
[----:B------:R-:W-:-:S08]  /*2090*/  DFMA.RP R18, -R4, R2, R18 ;  /* 0x000000020412722b */ /* 0x000fd00000008112 */
[----:B------:R-:W-:-:S06]  /*20a0*/  DSETP.GT.AND P0, PT, R18, RZ, PT ;  /* 0x000000ff1200722a */ /* 0x000fcc0003f04000 */
[----:B------:R-:W-:Y:S02]  /*20b0*/  FSEL R2, R2, R4, P0 ;  /* 0x0000000402027208 */ /* 0x000fe40000000000 */
[----:B------:R-:W-:Y:S01]  /*20c0*/  FSEL R3, R3, R5, P0 ;  /* 0x0000000503037208 */ /* 0x000fe20000000000 */
[----:B------:R-:W-:Y:S06]  /*20d0*/  BRA `(.L_x_21) ;  /* 0x0000000000647947 */ /* 0x000fec0003800000 */
.L_x_20:
[----:B------:R-:W-:-:S14]  /*20e0*/  DSETP.NE.AND P0, PT, R18, RZ, PT ;  /* 0x000000ff1200722a */ /* 0x000fdc0003f05000 */
[----:B------:R-:W-:Y:S05]  /*20f0*/  @!P0 BRA `(.L_x_22) ;  /* 0x0000000000588947 */ /* 0x000fea0003800000 */
[----:B------:R-:W-:-:S13]  /*2100*/  ISETP.GE.AND P0, PT, R19, RZ, PT ;  /* 0x000000ff1300720c */ /* 0x000fda0003f06270 */
[----:B------:R-:W-:Y:S02]  /*2110*/  @!P0 IMAD.MOV.U32 R2, RZ, RZ, 0x0 ;  /* 0x00000000ff028424 */ /* 0x000fe400078e00ff */
[----:B------:R-:W-:Y:S01]  /*2120*/  @!P0 IMAD.MOV.U32 R3, RZ, RZ, -0x80000 ;  /* 0xfff80000ff038424 */ /* 0x000fe200078e00ff */
[----:B------:R-:W-:Y:S06]  /*2130*/  @!P0 BRA `(.L_x_21) ;  /* 0x00000000004c8947 */ /* 0x000fec0003800000 */
[----:B------:R-:W-:-:S13]  /*2140*/  ISETP.GT.AND P0, PT, R19, 0x7fefffff, PT ;  /* 0x7fefffff1300780c */ /* 0x000fda0003f04270 */
[----:B------:R-:W-:Y:S05]  /*2150*/  @P0 BRA `(.L_x_22) ;  /* 0x0000000000400947 */ /* 0x000fea0003800000 */
[----:B------:R-:W-:Y:S01]  /*2160*/  DMUL R28, R18, 8.11296384146066816958e+31 ;  /* 0x46900000121c7828 */ /* 0x000fe20000000000 */
[----:B------:R-:W-:Y:S02]  /*2170*/  IMAD.MOV.U32 R2, RZ, RZ, 0x0 ;  /* 0x00000000ff027424 */ /* 0x000fe400078e00ff */
[----:B------:R-:W-:Y:S02]  /*2180*/  IMAD.MOV.U32 R18, RZ, RZ, RZ ;  /* 0x000000ffff127224 */ /* 0x000fe400078e00ff */
[----:B------:R-:W-:Y:S01]  /*2190*/  IMAD.MOV.U32 R3, RZ, RZ, 0x3fd80000 ;  /* 0x3fd80000ff037424 */ /* 0x000fe200078e00ff */
[----:B------:R-:W0:Y:S03]  /*21a0*/  MUFU.RSQ64H R19, R29 ;  /* 0x0000001d00137308 */ /* 0x000e260000001c00 */
[----:B0-----:R-:W-:-:S08]  /*21b0*/  DMUL R4, R18, R18 ;  /* 0x0000001212047228 */ /* 0x001fd00000000000 */
[----:B------:R-:W-:-:S08]  /*21c0*/  DFMA R4, R28, -R4, 1 ;  /* 0x3ff000001c04742b */ /* 0x000fd00000000804 */
[----:B------:R-:W-:Y:S02]  /*21d0*/  DFMA R2, R4, R2, 0.5 ;  /* 0x3fe000000402742b */ /* 0x000fe40000000002 */
[----:B------:R-:W-:-:S08]  /*21e0*/  DMUL R4, R18, R4 ;  /* 0x0000000412047228 */ /* 0x000fd00000000000 */
[----:B------:R-:W-:-:S08]  /*21f0*/  DFMA R4, R2, R4, R18 ;  /* 0x000000040204722b */ /* 0x000fd00000000012 */
[----:B------:R-:W-:Y:S02]  /*2200*/  DMUL R2, R28, R4 ;  /* 0x000000041c027228 */ /* 0x000fe40000000000 */
[----:B------:R-:W-:-:S06]  /*2210*/  VIADD R5, R5, 0xfff00000 ;  /* 0xfff0000005057836 */ /* 0x000fcc0000000000 */
[----:B------:R-:W-:-:S08]  /*2220*/  DFMA R18, R2, -R2, R28 ;  /* 0x800000020212722b */ /* 0x000fd0000000001c */
[----:B------:R-:W-:-:S10]  /*2230*/  DFMA R2, R4, R18, R2 ;  /* 0x000000120402722b */ /* 0x000fd40000000002 */
[----:B------:R-:W-:Y:S01]  /*2240*/  VIADD R3, R3, 0xfcb00000 ;  /* 0xfcb0000003037836 */ /* 0x000fe20000000000 */
[----:B------:R-:W-:Y:S06]  /*2250*/  BRA `(.L_x_21) ;  /* 0x0000000000047947 */ /* 0x000fec0003800000 */
.L_x_22:
[----:B------:R-:W-:-:S11]  /*2260*/  DADD R2, R18, R18 ;  /* 0x0000000012027229 */ /* 0x000fd60000000012 */
.L_x_21:
[----:B------:R-:W-:Y:S05]  /*2270*/  BSYNC.RECONVERGENT B1 ;  /* 0x0000000000017941 */ /* 0x000fea0003800200 */
.L_x_19:
[----:B------:R-:W-:-:S04]  /*2280*/  IMAD.MOV.U32 R23, RZ, RZ, 0x0 ;  /* 0x00000000ff177424 */ /* 0x000fc800078e00ff */
[----:B------:R-:W-:Y:S05]  /*2290*/  RET.REL.NODEC R22 `(_Z6kernelPiiP17curandStateXORWOW) ;  /* 0xffffffdc16587950 */ /* 0x000fea0003c3ffff */
.L_x_23:
[----:B------:R-:W-:-:S00]  /*22a0*/  BRA `(.L_x_23) ;  /* 0xfffffffc00fc7947 */ /* 0x000fc0000383ffff */
[----:B------:R-:W-:-:S00]  /*22b0*/  NOP ;  /* 0x0000000000007918 */ /* 0x000fc00000000000 */
        /* <DEDUP_REMOVED lines=12> */
.L_x_24:


//--------------------- .nv.global.init           --------------------------
	.section	.nv.global.init,"aw",@progbits
	.align	4
.nv.global.init:
	.type		mrg32k3aM1SubSeq,@object
	.size		mrg32k3aM1SubSeq,(mrg32k3aM2SubSeq - mrg32k3aM1SubSeq)
mrg32k3aM1SubSeq:
        /*0000*/ 	.byte	0x0b, 0xcc, 0xee, 0x04, 0x73, 0x29, 0x8b, 0x6f, 0xf6, 0x53, 0x03, 0xf6, 0x23, 0xf6, 0xea, 0xda
        /* <DEDUP_REMOVED lines=125> */
	.type		mrg32k3aM2SubSeq,@object
	.size		mrg32k3aM2SubSeq,(mrg32k3aM1 - mrg32k3aM2SubSeq)
mrg32k3aM2SubSeq:
        /* <DEDUP_REMOVED lines=126> */
	.type		mrg32k3aM1,@object
	.size		mrg32k3aM1,(mrg32k3aM1Seq - mrg32k3aM1)
mrg32k3aM1:
        /* <DEDUP_REMOVED lines=144> */
	.type		mrg32k3aM1Seq,@object
	.size		mrg32k3aM1Seq,(mrg32k3aM2 - mrg32k3aM1Seq)
mrg32k3aM1Seq:
        /* <DEDUP_REMOVED lines=144> */
	.type		mrg32k3aM2,@object
	.size		mrg32k3aM2,(mrg32k3aM2Seq - mrg32k3aM2)
mrg32k3aM2:
        /* <DEDUP_REMOVED lines=144> */
	.type		mrg32k3aM2Seq,@object
	.size		mrg32k3aM2Seq,(precalc_xorwow_matrix - mrg32k3aM2Seq)
mrg32k3aM2Seq:
        /* <DEDUP_REMOVED lines=144> */
	.type		precalc_xorwow_matrix,@object
	.size		precalc_xorwow_matrix,(precalc_xorwow_offset_matrix - precalc_xorwow_matrix)
precalc_xorwow_matrix:
        /* <DEDUP_REMOVED lines=6400> */
	.type		precalc_xorwow_offset_matrix,@object
	.size		precalc_xorwow_offset_matrix,(.L_1 - precalc_xorwow_offset_matrix)
precalc_xorwow_offset_matrix:
        /* <DEDUP_REMOVED lines=6400> */
.L_1:


//--------------------- .nv.shared._Z6kernelPiiP17curandStateXORWOW --------------------------
	.section	.nv.shared._Z6kernelPiiP17curandStateXORWOW,"aw",@nobits
	.sectionflags	@""
	.align	4
.nv.shared._Z6kernelPiiP17curandStateXORWOW:
	.zero		2048


//--------------------- .nv.shared.reserved.0     --------------------------
	.section	.nv.shared.reserved.0,"aw",@nobits
	.weak		__nv_reservedSMEM_offset_0_alias
	.size		__nv_reservedSMEM_offset_0_alias, 0, 64
	.other		__nv_reservedSMEM_offset_0_alias,@"STO_CUDA_RESERVED_SHARED STV_DEFAULT"
__nv_reservedSMEM_offset_0_alias:
	.zero		0
	.zero		64


//--------------------- .nv.constant0._Z6kernelPiiP17curandStateXORWOW --------------------------
	.section	.nv.constant0._Z6kernelPiiP17curandStateXORWOW,"a",@progbits
	.sectionflags	@""
	.align	4
.nv.constant0._Z6kernelPiiP17curandStateXORWOW:
	.zero		920


//--------------------- SYMBOLS --------------------------

	.type		.nv.reservedSmem.offset0,@object
	.size		.nv.reservedSmem.offset0,0x4
	.type		.nv.reservedSmem.cap,@object
	.size		.nv.reservedSmem.cap,0x4
